	.headerflags	@"EF_CUDA_TEXMODE_UNIFIED EF_CUDA_64BIT_ADDRESS EF_CUDA_SM86 EF_CUDA_VIRTUAL_SM(EF_CUDA_SM86)"
	.elftype	@"ET_EXEC"


//--------------------- .nv.info                  --------------------------
	.section	.nv.info,"",@"SHT_CUDA_INFO"
	.align	4


	//----- nvinfo : EIATTR_REGCOUNT
	.align		4
        /*0000*/ 	.byte	0x04, 0x2f
        /*0002*/ 	.short	(.L_1 - .L_0)
	.align		4
.L_0:
        /*0004*/ 	.word	index@(triton__0d1d2d3d4de5de)
        /*0008*/ 	.word	0x000000a8


	//----- nvinfo : EIATTR_MAX_STACK_SIZE
	.align		4
.L_1:
        /*000c*/ 	.byte	0x04, 0x23
        /*000e*/ 	.short	(.L_3 - .L_2)
	.align		4
.L_2:
        /*0010*/ 	.word	index@(triton__0d1d2d3d4de5de)
        /*0014*/ 	.word	0x00000000


	//----- nvinfo : EIATTR_MIN_STACK_SIZE
	.align		4
.L_3:
        /*0018*/ 	.byte	0x04, 0x12
        /*001a*/ 	.short	(.L_5 - .L_4)
	.align		4
.L_4:
        /*001c*/ 	.word	index@(triton__0d1d2d3d4de5de)
        /*0020*/ 	.word	0x00000000


	//----- nvinfo : EIATTR_FRAME_SIZE
	.align		4
.L_5:
        /*0024*/ 	.byte	0x04, 0x11
        /*0026*/ 	.short	(.L_7 - .L_6)
	.align		4
.L_6:
        /*0028*/ 	.word	index@(triton__0d1d2d3d4de5de)
        /*002c*/ 	.word	0x00000000
.L_7:


//--------------------- .nv.info.triton__0d1d2d3d4de5de --------------------------
	.section	.nv.info.triton__0d1d2d3d4de5de,"",@"SHT_CUDA_INFO"
	.align	4


	//----- nvinfo : EIATTR_CUDA_API_VERSION
	.align		4
        /*0000*/ 	.byte	0x04, 0x37
        /*0002*/ 	.short	(.L_9 - .L_8)
.L_8:
        /*0004*/ 	.word	0x0000007b


	//----- nvinfo : EIATTR_SW2861232_WAR
	.align		4
.L_9:
        /*0008*/ 	.byte	0x01, 0x35
	.zero		2


	//----- nvinfo : EIATTR_PARAM_CBANK
	.align		4
        /*000c*/ 	.byte	0x04, 0x0a
        /*000e*/ 	.short	(.L_11 - .L_10)
	.align		4
.L_10:
        /*0010*/ 	.word	index@(.nv.constant0.triton__0d1d2d3d4de5de)
        /*0014*/ 	.short	0x0160
        /*0016*/ 	.short	0x0028


	//----- nvinfo : EIATTR_CBANK_PARAM_SIZE
	.align		4
.L_11:
        /*0018*/ 	.byte	0x03, 0x19
        /*001a*/ 	.short	0x0028


	//----- nvinfo : EIATTR_KPARAM_INFO
	.align		4
        /*001c*/ 	.byte	0x04, 0x17
        /*001e*/ 	.short	(.L_13 - .L_12)
.L_12:
        /*0020*/ 	.word	0x00000000
        /*0024*/ 	.short	0x0005
        /*0026*/ 	.short	0x0024
        /*0028*/ 	.byte	0x00, 0xf0, 0x11, 0x00


	//----- nvinfo : EIATTR_KPARAM_INFO
	.align		4
.L_13:
        /*002c*/ 	.byte	0x04, 0x17
        /*002e*/ 	.short	(.L_15 - .L_14)
.L_14:
        /*0030*/ 	.word	0x00000000
        /*0034*/ 	.short	0x0004
        /*0036*/ 	.short	0x0020
        /*0038*/ 	.byte	0x00, 0xf0, 0x11, 0x00


	//----- nvinfo : EIATTR_KPARAM_INFO
	.align		4
.L_15:
        /*003c*/ 	.byte	0x04, 0x17
        /*003e*/ 	.short	(.L_17 - .L_16)
.L_16:
        /*0040*/ 	.word	0x00000000
        /*0044*/ 	.short	0x0003
        /*0046*/ 	.short	0x0018
        /*0048*/ 	.byte	0x00, 0xf0, 0x21, 0x00


	//----- nvinfo : EIATTR_KPARAM_INFO
	.align		4
.L_17:
        /*004c*/ 	.byte	0x04, 0x17
        /*004e*/ 	.short	(.L_19 - .L_18)
.L_18:
        /*0050*/ 	.word	0x00000000
        /*0054*/ 	.short	0x0002
        /*0056*/ 	.short	0x0010
        /*0058*/ 	.byte	0x00, 0xf0, 0x21, 0x00


	//----- nvinfo : EIATTR_KPARAM_INFO
	.align		4
.L_19:
        /*005c*/ 	.byte	0x04, 0x17
        /*005e*/ 	.short	(.L_21 - .L_20)
.L_20:
        /*0060*/ 	.word	0x00000000
        /*0064*/ 	.short	0x0001
        /*0066*/ 	.short	0x0008
        /*0068*/ 	.byte	0x00, 0xf0, 0x21, 0x00


	//----- nvinfo : EIATTR_KPARAM_INFO
	.align		4
.L_21:
        /*006c*/ 	.byte	0x04, 0x17
        /*006e*/ 	.short	(.L_23 - .L_22)
.L_22:
        /*0070*/ 	.word	0x00000000
        /*0074*/ 	.short	0x0000
        /*0076*/ 	.short	0x0000
        /*0078*/ 	.byte	0x00, 0xf0, 0x21, 0x00


	//----- nvinfo : EIATTR_MAXREG_COUNT
	.align		4
.L_23:
        /*007c*/ 	.byte	0x03, 0x1b
        /*007e*/ 	.short	0x00ff


	//----- nvinfo : EIATTR_EXIT_INSTR_OFFSETS
	.align		4
        /*0080*/ 	.byte	0x04, 0x1c
        /*0082*/ 	.short	(.L_25 - .L_24)


	//   ....[0]....
.L_24:
        /*0084*/ 	.word	0x00003bc0


	//   ....[1]....
        /*0088*/ 	.word	0x00003c10


	//----- nvinfo : EIATTR_MAX_THREADS
	.align		4
.L_25:
        /*008c*/ 	.byte	0x04, 0x05
        /*008e*/ 	.short	(.L_27 - .L_26)
.L_26:
        /*0090*/ 	.word	0x00000100
        /*0094*/ 	.word	0x00000001
        /*0098*/ 	.word	0x00000001
.L_27:


//--------------------- .nv.rel.action            --------------------------
	.section	.nv.rel.action,"",@"SHT_CUDA_RELOCINFO"
	.align	8
	.sectionentsize	8
        /*0000*/ 	.byte	0x73, 0x00, 0x00, 0x00, 0x00, 0x00, 0x00, 0x00, 0x00, 0x00, 0x00, 0x11, 0x25, 0x00, 0x05, 0x36


//--------------------- .nv.constant0.triton__0d1d2d3d4de5de --------------------------
	.section	.nv.constant0.triton__0d1d2d3d4de5de,"a",@progbits
	.align	4
.nv.constant0.triton__0d1d2d3d4de5de:
	.zero		392


//--------------------- .text.triton__0d1d2d3d4de5de --------------------------
	.section	.text.triton__0d1d2d3d4de5de,"ax",@progbits
	.sectionflags	@"SHF_BARRIERS=1"
	.sectioninfo	@"SHI_REGISTERS=168"
	.align	128
        .global         triton__0d1d2d3d4de5de
        .type           triton__0d1d2d3d4de5de,@function
        .size           triton__0d1d2d3d4de5de,(.L_x_1 - triton__0d1d2d3d4de5de)
        .other          triton__0d1d2d3d4de5de,@"STO_CUDA_ENTRY STV_DEFAULT"
triton__0d1d2d3d4de5de:
.text.triton__0d1d2d3d4de5de:
[----:B------:R-:W-:-:S02]  /*0000*/  IMAD.MOV.U32 R1, RZ, RZ, c[0x0][0x28] ;  /* 0x00000a00ff017624 */ /* 0x000fc400078e00ff */
[----:B------:R-:W0:Y:S01]  /*0010*/  S2R R33, SR_TID.X ;  /* 0x0000000000217919 */ /* 0x000e220000002100 */
[----:B------:R-:W-:Y:S01]  /*0020*/  IMAD.MOV.U32 R99, RZ, RZ, 0x2 ;  /* 0x00000002ff637424 */ /* 0x000fe200078e00ff */
[----:B------:R-:W-:Y:S01]  /*0030*/  CS2R R12, SRZ ;  /* 0x00000000000c7805 */ /* 0x000fe2000001ff00 */
[----:B------:R-:W-:Y:S01]  /*0040*/  CS2R R14, SRZ ;  /* 0x00000000000e7805 */ /* 0x000fe2000001ff00 */
[----:B------:R-:W1:Y:S01]  /*0050*/  S2R R94, SR_CTAID.Y ;  /* 0x00000000005e7919 */ /* 0x000e620000002600 */
[----:B------:R-:W-:-:S03]  /*0060*/  ULDC.64 UR4, c[0x0][0x118] ;  /* 0x0000460000047ab9 */ /* 0x000fc60000000a00 */
[----:B------:R-:W2:Y:S01]  /*0070*/  S2R R20, SR_CTAID.X ;  /* 0x0000000000147919 */ /* 0x000ea20000002500 */
[----:B0-----:R-:W-:Y:S02]  /*0080*/  LOP3.LUT R0, R33, 0x1f, RZ, 0xc0, !PT ;  /* 0x0000001f21007812 */ /* 0x001fe400078ec0ff */
[----:B------:R-:W-:Y:S01]  /*0090*/  SHF.R.U32.HI R8, RZ, 0x5, R33 ;  /* 0x00000005ff087819 */ /* 0x000fe20000011621 */
[----:B-1----:R-:W-:Y:S02]  /*00a0*/  IMAD.SHL.U32 R7, R94, 0x100, RZ ;  /* 0x000001005e077824 */ /* 0x002fe400078e00ff */
[----:B------:R-:W-:Y:S01]  /*00b0*/  IMAD.SHL.U32 R103, R0, 0x8, RZ ;  /* 0x0000000800677824 */ /* 0x000fe200078e00ff */
[----:B------:R-:W-:Y:S01]  /*00c0*/  SGXT.U32 R8, R8, 0x3 ;  /* 0x000000030808781a */ /* 0x000fe20000000000 */
[----:B--2---:R-:W-:-:S03]  /*00d0*/  IMAD.SHL.U32 R95, R20, 0x10, RZ ;  /* 0x00000010145f7824 */ /* 0x004fc600078e00ff */
[----:B------:R-:W-:Y:S02]  /*00e0*/  IADD3 R101, R103, R7, RZ ;  /* 0x0000000767657210 */ /* 0x000fe40007ffe0ff */
[C---:B------:R-:W-:Y:S02]  /*00f0*/  LOP3.LUT R97, R95.reuse, R8, RZ, 0xfc, !PT ;  /* 0x000000085f617212 */ /* 0x040fe400078efcff */
[----:B------:R-:W-:Y:S02]  /*0100*/  SHF.R.S32.HI R2, RZ, 0x1f, R101 ;  /* 0x0000001fff027819 */ /* 0x000fe40000011465 */
[----:B------:R-:W-:Y:S02]  /*0110*/  LOP3.LUT R98, R95, 0x8, R8, 0xfe, !PT ;  /* 0x000000085f627812 */ /* 0x000fe400078efe08 */
[----:B------:R-:W-:Y:S02]  /*0120*/  LEA.HI R2, R2, R101, RZ, 0x9 ;  /* 0x0000006502027211 */ /* 0x000fe400078f48ff */
[----:B------:R-:W-:-:S02]  /*0130*/  ISETP.GE.AND P1, PT, R97, 0x100, PT ;  /* 0x000001006100780c */ /* 0x000fc40003f26270 */
[----:B------:R-:W-:Y:S01]  /*0140*/  ISETP.GE.AND P3, PT, R98, 0x100, PT ;  /* 0x000001006200780c */ /* 0x000fe20003f66270 */
[C---:B------:R-:W-:Y:S01]  /*0150*/  IMAD.SHL.U32 R3, R2.reuse, 0x200, RZ ;  /* 0x0000020002037824 */ /* 0x040fe200078e00ff */
[----:B------:R-:W-:-:S04]  /*0160*/  LOP3.LUT R2, R2, 0xfffffe00, RZ, 0xc0, !PT ;  /* 0xfffffe0002027812 */ /* 0x000fc800078ec0ff */
[----:B------:R-:W-:Y:S01]  /*0170*/  LOP3.LUT R100, R3, 0xfffc0000, RZ, 0xc0, !PT ;  /* 0xfffc000003647812 */ /* 0x000fe200078ec0ff */
[----:B------:R-:W-:-:S03]  /*0180*/  IMAD.IADD R101, R101, 0x1, -R2 ;  /* 0x0000000165657824 */ /* 0x000fc600078e0a02 */
[----:B------:R-:W-:Y:S01]  /*0190*/  LEA R102, R97, R100, 0x9 ;  /* 0x0000006461667211 */ /* 0x000fe200078e48ff */
[----:B------:R-:W-:-:S04]  /*01a0*/  IMAD R100, R98, 0x200, R100 ;  /* 0x0000020062647824 */ /* 0x000fc800078e0264 */
[C---:B------:R-:W-:Y:S01]  /*01b0*/  IMAD.IADD R2, R101.reuse, 0x1, R102 ;  /* 0x0000000165027824 */ /* 0x040fe200078e0266 */
[----:B------:R-:W-:Y:S01]  /*01c0*/  IADD3 R4, R101, R100, RZ ;  /* 0x0000006465047210 */ /* 0x000fe20007ffe0ff */
[----:B------:R-:W-:Y:S01]  /*01d0*/  CS2R R16, SRZ ;  /* 0x0000000000107805 */ /* 0x000fe2000001ff00 */
[----:B------:R-:W-:Y:S01]  /*01e0*/  CS2R R18, SRZ ;  /* 0x0000000000127805 */ /* 0x000fe2000001ff00 */
[----:B------:R-:W-:-:S04]  /*01f0*/  IMAD.WIDE R2, R2, R99, c[0x0][0x160] ;  /* 0x0000580002027625 */ /* 0x000fc800078e0263 */
[----:B------:R-:W-:Y:S01]  /*0200*/  IMAD.WIDE R4, R4, R99, c[0x0][0x160] ;  /* 0x0000580004047625 */ /* 0x000fe200078e0263 */
[----:B------:R0:W2:Y:S04]  /*0210*/  @!P1 LDG.E.EL.128 R12, [R2.64] ;  /* 0x00000004020c9981 */ /* 0x0000a8000c2e1d00 */
[----:B------:R1:W3:Y:S01]  /*0220*/  @!P3 LDG.E.EL.128 R16, [R4.64] ;  /* 0x000000040410b981 */ /* 0x0002e2000c2e1d00 */
[----:B------:R-:W-:Y:S01]  /*0230*/  SHF.R.U32.HI R6, RZ, 0x2, R33 ;  /* 0x00000002ff067819 */ /* 0x000fe20000011621 */
[----:B------:R-:W-:Y:S01]  /*0240*/  IMAD R9, R0, 0x88, RZ ;  /* 0x0000008800097824 */ /* 0x000fe200078e02ff */
[----:B------:R-:W-:Y:S01]  /*0250*/  CS2R R72, SRZ ;  /* 0x0000000000487805 */ /* 0x000fe2000001ff00 */
[----:B------:R-:W-:Y:S01]  /*0260*/  IMAD.SHL.U32 R96, R33, 0x4, RZ ;  /* 0x0000000421607824 */ /* 0x000fe200078e00ff */
[----:B------:R-:W-:Y:S01]  /*0270*/  SGXT.U32 R0, R6, 0x3 ;  /* 0x000000030600781a */ /* 0x000fe20000000000 */
[C---:B0-----:R-:W-:Y:S01]  /*0280*/  IMAD.SHL.U32 R3, R8.reuse, 0x8, RZ ;  /* 0x0000000808037824 */ /* 0x041fe200078e00ff */
[----:B------:R-:W-:Y:S01]  /*0290*/  LOP3.LUT R2, R8, 0x8, RZ, 0xfc, !PT ;  /* 0x0000000808027812 */ /* 0x000fe200078efcff */
[----:B------:R-:W-:Y:S01]  /*02a0*/  IMAD.MOV.U32 R88, RZ, RZ, 0x4 ;  /* 0x00000004ff587424 */ /* 0x000fe200078e00ff */
[----:B------:R-:W-:Y:S01]  /*02b0*/  SHF.R.S32.HI R6, RZ, 0x17, R94 ;  /* 0x00000017ff067819 */ /* 0x000fe2000001145e */
[----:B------:R-:W-:Y:S01]  /*02c0*/  CS2R R74, SRZ ;  /* 0x00000000004a7805 */ /* 0x000fe2000001ff00 */
[----:B------:R-:W-:Y:S01]  /*02d0*/  LOP3.LUT R0, R3, R0, RZ, 0xfc, !PT ;  /* 0x0000000003007212 */ /* 0x000fe200078efcff */
[----:B------:R-:W-:Y:S01]  /*02e0*/  IMAD.IADD R84, R2, 0x1, R9 ;  /* 0x0000000102547824 */ /* 0x000fe200078e0209 */
[----:B------:R-:W-:Y:S01]  /*02f0*/  SGXT R6, R6, 0x1 ;  /* 0x000000010606781a */ /* 0x000fe20000000200 */
[----:B------:R-:W-:Y:S01]  /*0300*/  CS2R R68, SRZ ;  /* 0x0000000000447805 */ /* 0x000fe2000001ff00 */
[C---:B------:R-:W-:Y:S01]  /*0310*/  LOP3.LUT R3, R7.reuse, 0x40, R0, 0xfe, !PT ;  /* 0x0000004007037812 */ /* 0x040fe200078efe00 */
[----:B------:R-:W-:Y:S01]  /*0320*/  CS2R R70, SRZ ;  /* 0x0000000000467805 */ /* 0x000fe2000001ff00 */
[----:B------:R-:W-:-:S02]  /*0330*/  LOP3.LUT R2, R7, R0, RZ, 0xfc, !PT ;  /* 0x0000000007027212 */ /* 0x000fc400078efcff */
[C-C-:B-1----:R-:W-:Y:S02]  /*0340*/  LOP3.LUT R4, R7.reuse, 0x80, R0.reuse, 0xfe, !PT ;  /* 0x0000008007047812 */ /* 0x142fe400078efe00 */
[----:B------:R-:W-:Y:S02]  /*0350*/  LOP3.LUT R7, R7, 0xc0, R0, 0xfe, !PT ;  /* 0x000000c007077812 */ /* 0x000fe400078efe00 */
[----:B------:R-:W-:Y:S02]  /*0360*/  LOP3.LUT R85, R9, R8, RZ, 0xfc, !PT ;  /* 0x0000000809557212 */ /* 0x000fe400078efcff */
[C---:B------:R-:W-:Y:S02]  /*0370*/  LEA.HI R9, R6.reuse, R3, RZ, 0x9 ;  /* 0x0000000306097211 */ /* 0x040fe400078f48ff */
[C---:B------:R-:W-:Y:S01]  /*0380*/  LEA.HI R10, R6.reuse, R4, RZ, 0x9 ;  /* 0x00000004060a7211 */ /* 0x040fe200078f48ff */
[----:B------:R-:W-:Y:S01]  /*0390*/  IMAD.SHL.U32 R85, R85, 0x2, RZ ;  /* 0x0000000255557824 */ /* 0x000fe200078e00ff */
[----:B------:R-:W-:-:S02]  /*03a0*/  LEA.HI R11, R6, R7, RZ, 0x9 ;  /* 0x00000007060b7211 */ /* 0x000fc400078f48ff */
[----:B------:R-:W-:Y:S02]  /*03b0*/  LEA.HI R5, R6, R2, RZ, 0x9 ;  /* 0x0000000206057211 */ /* 0x000fe400078f48ff */
[----:B------:R-:W-:Y:S02]  /*03c0*/  LOP3.LUT R6, R9, 0xfffe00, RZ, 0xc0, !PT ;  /* 0x00fffe0009067812 */ /* 0x000fe400078ec0ff */
[----:B------:R-:W-:Y:S02]  /*03d0*/  LOP3.LUT R9, R10, 0xfffe00, RZ, 0xc0, !PT ;  /* 0x00fffe000a097812 */ /* 0x000fe400078ec0ff */
[----:B------:R-:W-:Y:S01]  /*03e0*/  LOP3.LUT R10, R11, 0xfffe00, RZ, 0xc0, !PT ;  /* 0x00fffe000b0a7812 */ /* 0x000fe200078ec0ff */
[----:B------:R-:W-:Y:S01]  /*03f0*/  IMAD.IADD R21, R3, 0x1, -R6 ;  /* 0x0000000103157824 */ /* 0x000fe200078e0a06 */
[----:B------:R-:W-:Y:S01]  /*0400*/  LOP3.LUT R5, R5, 0xfffe00, RZ, 0xc0, !PT ;  /* 0x00fffe0005057812 */ /* 0x000fe200078ec0ff */
[----:B------:R-:W-:Y:S01]  /*0410*/  IMAD.IADD R23, R4, 0x1, -R9 ;  /* 0x0000000104177824 */ /* 0x000fe200078e0a09 */
[----:B------:R-:W-:Y:S01]  /*0420*/  LOP3.LUT R106, R95, 0xc, R96, 0xf8, !PT ;  /* 0x0000000c5f6a7812 */ /* 0x000fe200078ef860 */
[----:B------:R-:W-:Y:S01]  /*0430*/  IMAD.IADD R25, R7, 0x1, -R10 ;  /* 0x0000000107197824 */ /* 0x000fe200078e0a0a */
[----:B------:R-:W-:-:S02]  /*0440*/  IADD3 R11, R2, -R5, RZ ;  /* 0x80000005020b7210 */ /* 0x000fc40007ffe0ff */
[----:B------:R-:W-:Y:S02]  /*0450*/  SHF.L.U32 R84, R84, 0x1, RZ ;  /* 0x0000000154547819 */ /* 0x000fe400000006ff */
[----:B------:R-:W-:Y:S01]  /*0460*/  ISETP.GE.AND P0, PT, R106, 0x100, PT ;  /* 0x000001006a00780c */ /* 0x000fe20003f06270 */
[----:B------:R-:W-:Y:S01]  /*0470*/  CS2R R64, SRZ ;  /* 0x0000000000407805 */ /* 0x000fe2000001ff00 */
[----:B------:R-:W-:Y:S01]  /*0480*/  CS2R R66, SRZ ;  /* 0x0000000000427805 */ /* 0x000fe2000001ff00 */
[----:B------:R-:W-:Y:S01]  /*0490*/  CS2R R60, SRZ ;  /* 0x00000000003c7805 */ /* 0x000fe2000001ff00 */
[----:B------:R-:W-:Y:S01]  /*04a0*/  CS2R R62, SRZ ;  /* 0x00000000003e7805 */ /* 0x000fe2000001ff00 */
[----:B--2---:R-:W-:Y:S01]  /*04b0*/  SHF.R.U32.HI R2, RZ, 0x10, R12 ;  /* 0x00000010ff027819 */ /* 0x004fe2000001160c */
[----:B------:R-:W-:Y:S01]  /*04c0*/  STS.U16 [R85], R12 ;  /* 0x0000000c55007388 */ /* 0x000fe20000000400 */
[----:B------:R-:W-:Y:S02]  /*04d0*/  SHF.R.U32.HI R4, RZ, 0x10, R13 ;  /* 0x00000010ff047819 */ /* 0x000fe4000001160d */
[----:B------:R-:W-:Y:S01]  /*04e0*/  SHF.R.U32.HI R6, RZ, 0x10, R14 ;  /* 0x00000010ff067819 */ /* 0x000fe2000001160e */
[----:B------:R-:W-:Y:S01]  /*04f0*/  STS.U16 [R85+0x44], R13 ;  /* 0x0000440d55007388 */ /* 0x000fe20000000400 */
[----:B------:R-:W-:-:S02]  /*0500*/  SHF.R.U32.HI R10, RZ, 0x10, R15 ;  /* 0x00000010ff0a7819 */ /* 0x000fc4000001160f */
[----:B---3--:R-:W-:Y:S01]  /*0510*/  SHF.R.U32.HI R3, RZ, 0x10, R16 ;  /* 0x00000010ff037819 */ /* 0x008fe20000011610 */
[----:B------:R-:W-:Y:S01]  /*0520*/  STS.U16 [R85+0x88], R14 ;  /* 0x0000880e55007388 */ /* 0x000fe20000000400 */
[----:B------:R-:W-:Y:S02]  /*0530*/  SHF.R.U32.HI R5, RZ, 0x10, R17 ;  /* 0x00000010ff057819 */ /* 0x000fe40000011611 */
[----:B------:R-:W-:Y:S01]  /*0540*/  SHF.R.U32.HI R7, RZ, 0x10, R18 ;  /* 0x00000010ff077819 */ /* 0x000fe20000011612 */
[----:B------:R-:W-:Y:S01]  /*0550*/  STS.U16 [R85+0xcc], R15 ;  /* 0x0000cc0f55007388 */ /* 0x000fe20000000400 */
[----:B------:R-:W-:-:S03]  /*0560*/  SHF.R.U32.HI R9, RZ, 0x10, R19 ;  /* 0x00000010ff097819 */ /* 0x000fc60000011613 */
[----:B------:R-:W-:Y:S04]  /*0570*/  STS.U16 [R85+0x22], R2 ;  /* 0x0000220255007388 */ /* 0x000fe80000000400 */
[----:B------:R-:W-:Y:S04]  /*0580*/  STS.U16 [R85+0x66], R4 ;  /* 0x0000660455007388 */ /* 0x000fe80000000400 */
[----:B------:R-:W-:Y:S04]  /*0590*/  STS.U16 [R85+0xaa], R6 ;  /* 0x0000aa0655007388 */ /* 0x000fe80000000400 */
[----:B------:R-:W-:Y:S04]  /*05a0*/  STS.U16 [R85+0xee], R10 ;  /* 0x0000ee0a55007388 */ /* 0x000fe80000000400 */
[----:B------:R-:W-:Y:S04]  /*05b0*/  STS.U16 [R85+0x10], R16 ;  /* 0x0000101055007388 */ /* 0x000fe80000000400 */
[----:B------:R0:W-:Y:S04]  /*05c0*/  STS.U16 [R84+0x22], R3 ;  /* 0x0000220354007388 */ /* 0x0001e80000000400 */
[----:B------:R1:W-:Y:S04]  /*05d0*/  STS.U16 [R84+0x66], R5 ;  /* 0x0000660554007388 */ /* 0x0003e80000000400 */
[----:B------:R2:W-:Y:S01]  /*05e0*/  STS.U16 [R84+0xaa], R7 ;  /* 0x0000aa0754007388 */ /* 0x0005e20000000400 */
[----:B0-----:R-:W-:-:S03]  /*05f0*/  IMAD R3, R11, 0x100, R106 ;  /* 0x000001000b037824 */ /* 0x001fc600078e026a */
[----:B------:R0:W-:Y:S01]  /*0600*/  STS.U16 [R84+0xee], R9 ;  /* 0x0000ee0954007388 */ /* 0x0001e20000000400 */
[----:B------:R-:W-:Y:S01]  /*0610*/  IMAD.WIDE R2, R3, R88, c[0x0][0x168] ;  /* 0x00005a0003027625 */ /* 0x000fe200078e0258 */
[----:B-1----:R-:W-:Y:S02]  /*0620*/  LEA R5, R21, R106, 0x8 ;  /* 0x0000006a15057211 */ /* 0x002fe400078e40ff */
[----:B------:R-:W-:Y:S01]  /*0630*/  STS.U16 [R84+0x44], R17 ;  /* 0x0000441154007388 */ /* 0x000fe20000000400 */
[----:B--2---:R-:W-:-:S03]  /*0640*/  IMAD R7, R23, 0x100, R106 ;  /* 0x0000010017077824 */ /* 0x004fc600078e026a */
[----:B------:R-:W-:Y:S01]  /*0650*/  STS.U16 [R84+0x88], R18 ;  /* 0x0000881254007388 */ /* 0x000fe20000000400 */
[----:B------:R-:W-:-:S03]  /*0660*/  IMAD.WIDE R4, R5, R88, c[0x0][0x168] ;  /* 0x00005a0005047625 */ /* 0x000fc600078e0258 */
[----:B------:R-:W-:Y:S01]  /*0670*/  STS.U16 [R84+0xcc], R19 ;  /* 0x0000cc1354007388 */ /* 0x000fe20000000400 */
[----:B0-----:R-:W-:-:S03]  /*0680*/  IMAD R9, R25, 0x100, R106 ;  /* 0x0000010019097824 */ /* 0x001fc600078e026a */
[----:B------:R-:W-:Y:S06]  /*0690*/  BAR.SYNC 0x0 ;  /* 0x0000000000007b1d */ /* 0x000fec0000000000 */
[----:B------:R0:W2:Y:S01]  /*06a0*/  @!P0 LDG.E.EL.128 R72, [R2.64] ;  /* 0x0000000402488981 */ /* 0x0000a2000c2e1d00 */
[----:B------:R-:W-:-:S03]  /*06b0*/  IMAD.WIDE R6, R7, R88, c[0x0][0x168] ;  /* 0x00005a0007067625 */ /* 0x000fc600078e0258 */
[----:B------:R1:W3:Y:S04]  /*06c0*/  @!P0 LDG.E.EL.128 R68, [R4.64] ;  /* 0x0000000404448981 */ /* 0x0002e8000c2e1d00 */
[----:B------:R4:W5:Y:S01]  /*06d0*/  @!P0 LDG.E.EL.128 R64, [R6.64] ;  /* 0x0000000406408981 */ /* 0x000962000c2e1d00 */
[----:B0-----:R-:W-:-:S05]  /*06e0*/  IMAD.WIDE R2, R9, R88, c[0x0][0x168] ;  /* 0x00005a0009027625 */ /* 0x001fca00078e0258 */
[----:B------:R0:W3:Y:S01]  /*06f0*/  @!P0 LDG.E.EL.128 R60, [R2.64] ;  /* 0x00000004023c8981 */ /* 0x0000e2000c2e1d00 */
[----:B------:R-:W-:Y:S02]  /*0700*/  LOP3.LUT R105, R96, 0xc, RZ, 0xc0, !PT ;  /* 0x0000000c60697812 */ /* 0x000fe400078ec0ff */
[----:B-1----:R-:W-:Y:S02]  /*0710*/  LOP3.LUT R4, R20, 0xffffff8, RZ, 0xc0, !PT ;  /* 0x0ffffff814047812 */ /* 0x002fe400078ec0ff */
[C---:B------:R-:W-:Y:S01]  /*0720*/  IADD3 R5, R101.reuse, 0x20000, RZ ;  /* 0x0002000065057810 */ /* 0x040fe20007ffe0ff */
[----:B------:R-:W-:Y:S01]  /*0730*/  IMAD R104, R0, 0x11, R105 ;  /* 0x0000001100687824 */ /* 0x000fe200078e0269 */
[----:B------:R-:W-:Y:S02]  /*0740*/  ISETP.NE.AND P2, PT, R4, 0x8, PT ;  /* 0x000000080400780c */ /* 0x000fe40003f45270 */
[----:B------:R-:W-:Y:S01]  /*0750*/  IADD3 R4, R100, R5, RZ ;  /* 0x0000000564047210 */ /* 0x000fe20007ffe0ff */
[----:B0-----:R-:W-:Y:S01]  /*0760*/  IMAD.IADD R2, R102, 0x1, R5 ;  /* 0x0000000166027824 */ /* 0x001fe200078e0205 */
[----:B----4-:R-:W-:Y:S01]  /*0770*/  IADD3 R7, R101, -0x10000, RZ ;  /* 0xffff000065077810 */ /* 0x010fe20007ffe0ff */
[----:B------:R-:W-:Y:S01]  /*0780*/  IMAD.SHL.U32 R104, R104, 0x2, RZ ;  /* 0x0000000268687824 */ /* 0x000fe200078e00ff */
[----:B------:R-:W-:Y:S01]  /*0790*/  CS2R R36, SRZ ;  /* 0x0000000000247805 */ /* 0x000fe2000001ff00 */
[----:B------:R-:W-:Y:S01]  /*07a0*/  IMAD R105, R105, 0x108, R0 ;  /* 0x0000010869697824 */ /* 0x000fe200078e0200 */
[----:B------:R-:W-:Y:S01]  /*07b0*/  CS2R R38, SRZ ;  /* 0x0000000000267805 */ /* 0x000fe2000001ff00 */
[----:B------:R-:W-:Y:S01]  /*07c0*/  CS2R R40, SRZ ;  /* 0x0000000000287805 */ /* 0x000fe2000001ff00 */
[----:B------:R-:W-:Y:S01]  /*07d0*/  CS2R R42, SRZ ;  /* 0x00000000002a7805 */ /* 0x000fe2000001ff00 */
[-C--:B------:R-:W-:Y:S01]  /*07e0*/  IMAD.WIDE R2, R2, R99.reuse, c[0x0][0x160] ;  /* 0x0000580002027625 */ /* 0x080fe200078e0263 */
[----:B------:R-:W-:Y:S03]  /*07f0*/  LDS.U16 R142, [R104] ;  /* 0x00000000688e7984 */ /* 0x000fe60000000400 */
[----:B------:R-:W-:Y:S01]  /*0800*/  IMAD R103, R8, 0x108, R103 ;  /* 0x0000010808677824 */ /* 0x000fe200078e0267 */
[----:B------:R-:W-:Y:S01]  /*0810*/  LDS.U16 R137, [R104+0x2] ;  /* 0x0000020068897984 */ /* 0x000fe20000000400 */
[----:B------:R-:W-:-:S03]  /*0820*/  IMAD.WIDE R4, R4, R99, c[0x0][0x160] ;  /* 0x0000580004047625 */ /* 0x000fc600078e0263 */
[----:B------:R-:W-:Y:S01]  /*0830*/  LDS.U16 R133, [R104+0x4] ;  /* 0x0000040068857984 */ /* 0x000fe20000000400 */
[----:B------:R-:W-:-:S03]  /*0840*/  IMAD.IADD R0, R102, 0x1, R7 ;  /* 0x0000000166007824 */ /* 0x000fc600078e0207 */
[----:B------:R-:W-:Y:S04]  /*0850*/  LDS.U16 R136, [R104+0x6] ;  /* 0x0000060068887984 */ /* 0x000fe80000000400 */
        /* <DEDUP_REMOVED lines=11> */
[----:B------:R-:W-:Y:S01]  /*0910*/  LDS.U16 R113, [R104+0x1986] ;  /* 0x0019860068717984 */ /* 0x000fe20000000400 */
[----:B------:R-:W-:-:S03]  /*0920*/  CS2R R12, SRZ ;  /* 0x00000000000c7805 */ /* 0x000fc6000001ff00 */
[----:B------:R-:W-:Y:S06]  /*0930*/  BAR.SYNC 0x0 ;  /* 0x0000000000007b1d */ /* 0x000fec0000000000 */
[----:B------:R-:W-:Y:S01]  /*0940*/  CS2R R14, SRZ ;  /* 0x00000000000e7805 */ /* 0x000fe2000001ff00 */
[----:B------:R-:W-:Y:S01]  /*0950*/  IMAD.IADD R6, R100, 0x1, R7 ;  /* 0x0000000164067824 */ /* 0x000fe200078e0207 */
[----:B------:R-:W-:Y:S01]  /*0960*/  CS2R R16, SRZ ;  /* 0x0000000000107805 */ /* 0x000fe2000001ff00 */
[----:B------:R-:W-:Y:S01]  /*0970*/  CS2R R18, SRZ ;  /* 0x0000000000127805 */ /* 0x000fe2000001ff00 */
[----:B--2---:R-:W-:Y:S04]  /*0980*/  STS [R105.X4], R72 ;  /* 0x0000004869007388 */ /* 0x004fe80000004800 */
[----:B------:R-:W-:Y:S04]  /*0990*/  STS [R105.X4+0x420], R73 ;  /* 0x0004204969007388 */ /* 0x000fe80000004800 */
[----:B------:R-:W-:Y:S04]  /*09a0*/  STS [R105.X4+0x840], R74 ;  /* 0x0008404a69007388 */ /* 0x000fe80000004800 */
[----:B------:R-:W-:Y:S04]  /*09b0*/  STS [R105.X4+0xc60], R75 ;  /* 0x000c604b69007388 */ /* 0x000fe80000004800 */
[----:B---3--:R-:W-:Y:S04]  /*09c0*/  STS [R105.X4+0x100], R68 ;  /* 0x0001004469007388 */ /* 0x008fe80000004800 */
[----:B------:R-:W-:Y:S04]  /*09d0*/  STS [R105.X4+0x520], R69 ;  /* 0x0005204569007388 */ /* 0x000fe80000004800 */
[----:B------:R-:W-:Y:S04]  /*09e0*/  STS [R105.X4+0x940], R70 ;  /* 0x0009404669007388 */ /* 0x000fe80000004800 */
[----:B------:R-:W-:Y:S04]  /*09f0*/  STS [R105.X4+0xd60], R71 ;  /* 0x000d604769007388 */ /* 0x000fe80000004800 */
[----:B-----5:R-:W-:Y:S04]  /*0a00*/  STS [R105.X4+0x200], R64 ;  /* 0x0002004069007388 */ /* 0x020fe80000004800 */
[----:B------:R-:W-:Y:S04]  /*0a10*/  STS [R105.X4+0x620], R65 ;  /* 0x0006204169007388 */ /* 0x000fe80000004800 */
[----:B------:R-:W-:Y:S04]  /*0a20*/  STS [R105.X4+0xa40], R66 ;  /* 0x000a404269007388 */ /* 0x000fe80000004800 */
[----:B------:R-:W-:Y:S04]  /*0a30*/  STS [R105.X4+0xe60], R67 ;  /* 0x000e604369007388 */ /* 0x000fe80000004800 */
[----:B------:R-:W-:Y:S04]  /*0a40*/  STS [R105.X4+0x300], R60 ;  /* 0x0003003c69007388 */ /* 0x000fe80000004800 */
[----:B------:R-:W-:Y:S04]  /*0a50*/  STS [R105.X4+0x720], R61 ;  /* 0x0007203d69007388 */ /* 0x000fe80000004800 */
[----:B------:R-:W-:Y:S04]  /*0a60*/  STS [R105.X4+0xb40], R62 ;  /* 0x000b403e69007388 */ /* 0x000fe80000004800 */
[----:B------:R-:W-:Y:S04]  /*0a70*/  STS [R105.X4+0xf60], R63 ;  /* 0x000f603f69007388 */ /* 0x000fe80000004800 */
[----:B------:R-:W-:Y:S06]  /*0a80*/  BAR.SYNC 0x0 ;  /* 0x0000000000007b1d */ /* 0x000fec0000000000 */
[----:B------:R0:W2:Y:S04]  /*0a90*/  @!P1 LDG.E.EL.128 R36, [R2.64] ;  /* 0x0000000402249981 */ /* 0x0000a8000c2e1d00 */
[----:B------:R1:W3:Y:S04]  /*0aa0*/  @!P3 LDG.E.EL.128 R40, [R4.64] ;  /* 0x000000040428b981 */ /* 0x0002e8000c2e1d00 */
[----:B------:R-:W-:Y:S01]  /*0ab0*/  LDS.128 R56, [R103.X4] ;  /* 0x0000000067387984 */ /* 0x000fe20000004c00 */
[----:B0-----:R-:W-:-:S03]  /*0ac0*/  IMAD.WIDE R2, R0, R99, c[0x0][0x160] ;  /* 0x0000580000027625 */ /* 0x001fc600078e0263 */
[----:B------:R-:W-:Y:S04]  /*0ad0*/  LDS.128 R44, [R103.X4+0x10] ;  /* 0x00001000672c7984 */ /* 0x000fe80000004c00 */
[----:B------:R-:W-:Y:S04]  /*0ae0*/  LDS.128 R48, [R103.X4+0x2100] ;  /* 0x0021000067307984 */ /* 0x000fe80000004c00 */
[----:B------:R-:W-:Y:S04]  /*0af0*/  LDS.128 R52, [R103.X4+0x2110] ;  /* 0x0021100067347984 */ /* 0x000fe80000004c00 */
[----:B------:R-:W-:Y:S06]  /*0b00*/  BAR.SYNC 0x0 ;  /* 0x0000000000007b1d */ /* 0x000fec0000000000 */
[----:B------:R-:W-:Y:S04]  /*0b10*/  STS.U16 [R85], RZ ;  /* 0x000000ff55007388 */ /* 0x000fe80000000400 */
[----:B------:R-:W-:Y:S04]  /*0b20*/  STS.U16 [R85+0x22], RZ ;  /* 0x000022ff55007388 */ /* 0x000fe80000000400 */
        /* <DEDUP_REMOVED lines=13> */
[----:B------:R-:W-:Y:S01]  /*0c00*/  STS.U16 [R84+0xee], RZ ;  /* 0x0000eeff54007388 */ /* 0x000fe20000000400 */
[----:B-1----:R-:W-:-:S03]  /*0c10*/  IMAD.WIDE R4, R6, R99, c[0x0][0x160] ;  /* 0x0000580006047625 */ /* 0x002fc600078e0263 */
[----:B------:R-:W-:Y:S06]  /*0c20*/  BAR.SYNC 0x0 ;  /* 0x0000000000007b1d */ /* 0x000fec0000000000 */
[----:B------:R-:W4:Y:S04]  /*0c30*/  @!P2 LDG.E.EL.128 R12, [R2.64] ;  /* 0x00000004020ca981 */ /* 0x000f28000c2e1d00 */
[----:B------:R0:W5:Y:S04]  /*0c40*/  @!P2 LDG.E.EL.128 R16, [R4.64] ;  /* 0x000000040410a981 */ /* 0x000168000c2e1d00 */
[----:B------:R-:W-:Y:S04]  /*0c50*/  LDS.U16 R132, [R104] ;  /* 0x0000000068847984 */ /* 0x000fe80000000400 */
        /* <DEDUP_REMOVED lines=15> */
[----:B------:R-:W-:Y:S06]  /*0d50*/  BAR.SYNC 0x0 ;  /* 0x0000000000007b1d */ /* 0x000fec0000000000 */
[----:B----4-:R-:W-:-:S02]  /*0d60*/  SEL R0, R13, RZ, !P2 ;  /* 0x000000ff0d007207 */ /* 0x010fc40005000000 */
[----:B------:R-:W-:Y:S02]  /*0d70*/  SEL R12, R12, RZ, !P2 ;  /* 0x000000ff0c0c7207 */ /* 0x000fe40005000000 */
[----:B------:R-:W-:Y:S02]  /*0d80*/  SEL R14, R14, RZ, !P2 ;  /* 0x000000ff0e0e7207 */ /* 0x000fe40005000000 */
[----:B------:R-:W-:Y:S01]  /*0d90*/  SEL R6, R15, RZ, !P2 ;  /* 0x000000ff0f067207 */ /* 0x000fe20005000000 */
[----:B------:R1:W-:Y:S01]  /*0da0*/  STS.U16 [R85+0x44], R0 ;  /* 0x0000440055007388 */ /* 0x0003e20000000400 */
[----:B0-----:R-:W-:Y:S02]  /*0db0*/  SHF.R.U32.HI R4, RZ, 0x10, R0 ;  /* 0x00000010ff047819 */ /* 0x001fe40000011600 */
[----:B-----5:R-:W-:Y:S02]  /*0dc0*/  SEL R16, R16, RZ, !P2 ;  /* 0x000000ff10107207 */ /* 0x020fe40005000000 */
[----:B------:R-:W-:-:S02]  /*0dd0*/  SHF.R.U32.HI R2, RZ, 0x10, R12 ;  /* 0x00000010ff027819 */ /* 0x000fc4000001160c */
[----:B------:R-:W-:Y:S02]  /*0de0*/  SHF.R.U32.HI R8, RZ, 0x10, R14 ;  /* 0x00000010ff087819 */ /* 0x000fe4000001160e */
[----:B------:R-:W-:Y:S02]  /*0df0*/  SHF.R.U32.HI R10, RZ, 0x10, R6 ;  /* 0x00000010ff0a7819 */ /* 0x000fe40000011606 */
[----:B-1----:R-:W-:Y:S02]  /*0e00*/  IADD3 R0, R106, -0x80, RZ ;  /* 0xffffff806a007810 */ /* 0x002fe40007ffe0ff */
[----:B------:R-:W-:Y:S02]  /*0e10*/  SEL R9, R18, RZ, !P2 ;  /* 0x000000ff12097207 */ /* 0x000fe40005000000 */
[----:B------:R-:W-:Y:S02]  /*0e20*/  SEL R7, R17, RZ, !P2 ;  /* 0x000000ff11077207 */ /* 0x000fe40005000000 */
[----:B------:R-:W-:Y:S01]  /*0e30*/  SEL R27, R19, RZ, !P2 ;  /* 0x000000ff131b7207 */ /* 0x000fe20005000000 */
[----:B------:R-:W-:Y:S01]  /*0e40*/  IMAD R147, R23, 0x100, R0 ;  /* 0x0000010017937824 */ /* 0x000fe200078e0200 */
[----:B------:R-:W-:Y:S01]  /*0e50*/  STS.U16 [R85], R12 ;  /* 0x0000000c55007388 */ /* 0x000fe20000000400 */
[----:B------:R-:W-:-:S02]  /*0e60*/  SHF.R.U32.HI R3, RZ, 0x10, R16 ;  /* 0x00000010ff037819 */ /* 0x000fc40000011610 */
[----:B------:R-:W-:Y:S01]  /*0e70*/  SHF.R.U32.HI R5, RZ, 0x10, R7 ;  /* 0x00000010ff057819 */ /* 0x000fe20000011607 */
[----:B------:R-:W-:Y:S01]  /*0e80*/  STS.U16 [R85+0x22], R2 ;  /* 0x0000220255007388 */ /* 0x000fe20000000400 */
[----:B------:R-:W-:Y:S02]  /*0e90*/  SHF.R.U32.HI R15, RZ, 0x10, R9 ;  /* 0x00000010ff0f7819 */ /* 0x000fe40000011609 */
[----:B------:R-:W-:Y:S01]  /*0ea0*/  SHF.R.U32.HI R29, RZ, 0x10, R27 ;  /* 0x00000010ff1d7819 */ /* 0x000fe2000001161b */
[----:B------:R-:W-:Y:S01]  /*0eb0*/  STS.U16 [R85+0x88], R14 ;  /* 0x0000880e55007388 */ /* 0x000fe20000000400 */
[----:B------:R-:W-:-:S03]  /*0ec0*/  LEA R87, R11, R0, 0x8 ;  /* 0x000000000b577211 */ /* 0x000fc600078e40ff */
[----:B------:R-:W-:Y:S01]  /*0ed0*/  STS.U16 [R85+0xcc], R6 ;  /* 0x0000cc0655007388 */ /* 0x000fe20000000400 */
[----:B------:R-:W-:-:S03]  /*0ee0*/  IMAD.WIDE R22, R147, R88, c[0x0][0x170] ;  /* 0x00005c0093167625 */ /* 0x000fc600078e0258 */
[----:B------:R-:W-:Y:S04]  /*0ef0*/  STS.U16 [R85+0x10], R16 ;  /* 0x0000101055007388 */ /* 0x000fe80000000400 */
[----:B------:R-:W-:Y:S04]  /*0f00*/  STS.U16 [R85+0x66], R4 ;  /* 0x0000660455007388 */ /* 0x000fe80000000400 */
[----:B------:R-:W-:Y:S04]  /*0f10*/  STS.U16 [R85+0xaa], R8 ;  /* 0x0000aa0855007388 */ /* 0x000fe80000000400 */
[----:B------:R0:W-:Y:S04]  /*0f20*/  STS.U16 [R85+0xee], R10 ;  /* 0x0000ee0a55007388 */ /* 0x0001e80000000400 */
[----:B------:R1:W-:Y:S01]  /*0f30*/  STS.U16 [R84+0x88], R9 ;  /* 0x0000880954007388 */ /* 0x0003e20000000400 */
[--C-:B------:R-:W-:Y:S01]  /*0f40*/  IMAD R89, R21, 0x100, R0.reuse ;  /* 0x0000010015597824 */ /* 0x100fe200078e0200 */
[----:B0-----:R-:W-:Y:S01]  /*0f50*/  CS2R R10, SRZ ;  /* 0x00000000000a7805 */ /* 0x001fe2000001ff00 */
[----:B-1----:R-:W-:Y:S01]  /*0f60*/  CS2R R8, SRZ ;  /* 0x0000000000087805 */ /* 0x002fe2000001ff00 */
[----:B------:R-:W-:Y:S01]  /*0f70*/  STS.U16 [R84+0x22], R3 ;  /* 0x0000220354007388 */ /* 0x000fe20000000400 */
[----:B------:R-:W-:-:S03]  /*0f80*/  IMAD R149, R25, 0x100, R0 ;  /* 0x0000010019957824 */ /* 0x000fc600078e0200 */
[----:B------:R-:W-:Y:S04]  /*0f90*/  STS.U16 [R84+0x44], R7 ;  /* 0x0000440754007388 */ /* 0x000fe80000000400 */
[----:B------:R-:W-:Y:S04]  /*0fa0*/  STS.U16 [R84+0x66], R5 ;  /* 0x0000660554007388 */ /* 0x000fe80000000400 */
[----:B------:R-:W-:Y:S04]  /*0fb0*/  STS.U16 [R84+0xaa], R15 ;  /* 0x0000aa0f54007388 */ /* 0x000fe80000000400 */
[----:B------:R-:W-:Y:S04]  /*0fc0*/  STS.U16 [R84+0xcc], R27 ;  /* 0x0000cc1b54007388 */ /* 0x000fe80000000400 */
[----:B------:R-:W-:Y:S01]  /*0fd0*/  STS.U16 [R84+0xee], R29 ;  /* 0x0000ee1d54007388 */ /* 0x000fe20000000400 */
[----:B------:R-:W-:-:S03]  /*0fe0*/  CS2R R16, SRZ ;  /* 0x0000000000107805 */ /* 0x000fc6000001ff00 */
[----:B------:R-:W-:Y:S06]  /*0ff0*/  BAR.SYNC 0x0 ;  /* 0x0000000000007b1d */ /* 0x000fec0000000000 */
[----:B------:R-:W4:Y:S01]  /*1000*/  @!P2 LDG.E.EL.128 R8, [R22.64] ;  /* 0x000000041608a981 */ /* 0x000f22000c2e1d00 */
[----:B------:R-:W-:Y:S01]  /*1010*/  CS2R R18, SRZ ;  /* 0x0000000000127805 */ /* 0x000fe2000001ff00 */
[----:B------:R-:W-:Y:S01]  /*1020*/  CS2R R12, SRZ ;  /* 0x00000000000c7805 */ /* 0x000fe2000001ff00 */
[----:B------:R-:W-:Y:S01]  /*1030*/  CS2R R14, SRZ ;  /* 0x00000000000e7805 */ /* 0x000fe2000001ff00 */
[----:B------:R-:W-:Y:S01]  /*1040*/  CS2R R4, SRZ ;  /* 0x0000000000047805 */ /* 0x000fe2000001ff00 */
[----:B------:R-:W-:Y:S01]  /*1050*/  CS2R R6, SRZ ;  /* 0x0000000000067805 */ /* 0x000fe2000001ff00 */
[-C--:B------:R-:W-:Y:S01]  /*1060*/  IMAD.WIDE R2, R87, R88.reuse, c[0x0][0x170] ;  /* 0x00005c0057027625 */ /* 0x080fe200078e0258 */
[----:B------:R-:W-:Y:S01]  /*1070*/  ISETP.GE.AND P1, PT, R97, 0x80, PT ;  /* 0x000000806100780c */ /* 0x000fe20003f26270 */
[----:B------:R-:W-:Y:S01]  /*1080*/  CS2R R76, SRZ ;  /* 0x00000000004c7805 */ /* 0x000fe2000001ff00 */
[----:B------:R-:W-:Y:S01]  /*1090*/  ISETP.GE.AND P0, PT, R98, 0x80, PT ;  /* 0x000000806200780c */ /* 0x000fe20003f06270 */
[-C--:B------:R-:W-:Y:S01]  /*10a0*/  IMAD.WIDE R20, R89, R88.reuse, c[0x0][0x170] ;  /* 0x00005c0059147625 */ /* 0x080fe200078e0258 */
[----:B------:R-:W5:Y:S03]  /*10b0*/  @!P2 LDG.E.EL.128 R16, [R2.64] ;  /* 0x000000040210a981 */ /* 0x000f66000c2e1d00 */
[----:B------:R-:W-:Y:S01]  /*10c0*/  IMAD.WIDE R34, R149, R88, c[0x0][0x170] ;  /* 0x00005c0095227625 */ /* 0x000fe200078e0258 */
[----:B------:R-:W2:Y:S04]  /*10d0*/  @!P2 LDG.E.EL.128 R12, [R20.64] ;  /* 0x00000004140ca981 */ /* 0x000ea8000c2e1d00 */
[----:B------:R0:W2:Y:S01]  /*10e0*/  @!P2 LDG.E.EL.128 R4, [R34.64] ;  /* 0x000000042204a981 */ /* 0x0000a2000c2e1d00 */
[----:B------:R-:W-:Y:S01]  /*10f0*/  CS2R R78, SRZ ;  /* 0x00000000004e7805 */ /* 0x000fe2000001ff00 */
[----:B------:R-:W-:Y:S01]  /*1100*/  CS2R R80, SRZ ;  /* 0x0000000000507805 */ /* 0x000fe2000001ff00 */
[----:B------:R-:W-:Y:S01]  /*1110*/  CS2R R82, SRZ ;  /* 0x0000000000527805 */ /* 0x000fe2000001ff00 */
[----:B------:R-:W1:Y:S04]  /*1120*/  LDS.U16 R150, [R104] ;  /* 0x0000000068967984 */ /* 0x000e680000000400 */
[----:B------:R-:W0:Y:S04]  /*1130*/  LDS.U16 R151, [R104+0x2] ;  /* 0x0000020068977984 */ /* 0x000e280000000400 */
[----:B------:R-:W-:Y:S04]  /*1140*/  LDS.U16 R152, [R104+0x4] ;  /* 0x0000040068987984 */ /* 0x000fe80000000400 */
[----:B------:R-:W0:Y:S04]  /*1150*/  LDS.U16 R153, [R104+0x6] ;  /* 0x0000060068997984 */ /* 0x000e280000000400 */
[----:B------:R-:W0:Y:S04]  /*1160*/  LDS.U16 R154, [R104+0x880] ;  /* 0x00088000689a7984 */ /* 0x000e280000000400 */
[----:B------:R-:W0:Y:S04]  /*1170*/  LDS.U16 R155, [R104+0x882] ;  /* 0x00088200689b7984 */ /* 0x000e280000000400 */
[----:B------:R-:W0:Y:S04]  /*1180*/  LDS.U16 R156, [R104+0x884] ;  /* 0x00088400689c7984 */ /* 0x000e280000000400 */
[----:B------:R-:W-:Y:S04]  /*1190*/  LDS.U16 R157, [R104+0x886] ;  /* 0x00088600689d7984 */ /* 0x000fe80000000400 */
[----:B------:R-:W0:Y:S04]  /*11a0*/  LDS.U16 R158, [R104+0x1100] ;  /* 0x00110000689e7984 */ /* 0x000e280000000400 */
[----:B------:R-:W0:Y:S04]  /*11b0*/  LDS.U16 R159, [R104+0x1102] ;  /* 0x00110200689f7984 */ /* 0x000e280000000400 */
[----:B------:R-:W0:Y:S04]  /*11c0*/  LDS.U16 R160, [R104+0x1104] ;  /* 0x0011040068a07984 */ /* 0x000e280000000400 */
[----:B------:R-:W0:Y:S04]  /*11d0*/  LDS.U16 R143, [R104+0x1106] ;  /* 0x00110600688f7984 */ /* 0x000e280000000400 */
[----:B------:R-:W0:Y:S04]  /*11e0*/  LDS.U16 R141, [R104+0x1980] ;  /* 0x00198000688d7984 */ /* 0x000e280000000400 */
[----:B------:R-:W0:Y:S04]  /*11f0*/  LDS.U16 R139, [R104+0x1982] ;  /* 0x00198200688b7984 */ /* 0x000e280000000400 */
[----:B------:R-:W-:Y:S04]  /*1200*/  LDS.U16 R138, [R104+0x1984] ;  /* 0x00198400688a7984 */ /* 0x000fe80000000400 */
[----:B------:R-:W0:Y:S04]  /*1210*/  LDS.U16 R140, [R104+0x1986] ;  /* 0x00198600688c7984 */ /* 0x000e280000000400 */
[----:B------:R-:W-:Y:S06]  /*1220*/  BAR.SYNC 0x0 ;  /* 0x0000000000007b1d */ /* 0x000fec0000000000 */
[----:B----4-:R-:W-:-:S02]  /*1230*/  SEL R23, R9, RZ, !P2 ;  /* 0x000000ff09177207 */ /* 0x010fc40005000000 */
[----:B------:R-:W-:-:S04]  /*1240*/  IADD3 R9, R101, 0x10000, RZ ;  /* 0x0001000065097810 */ /* 0x000fc80007ffe0ff */
[----:B------:R-:W-:Y:S01]  /*1250*/  IADD3 R92, R102, R9, RZ ;  /* 0x00000009665c7210 */ /* 0x000fe20007ffe0ff */
[----:B0-----:R-:W-:Y:S01]  /*1260*/  IMAD.IADD R34, R100, 0x1, R9 ;  /* 0x0000000164227824 */ /* 0x001fe200078e0209 */
[----:B------:R-:W-:Y:S02]  /*1270*/  SEL R24, R8, RZ, !P2 ;  /* 0x000000ff08187207 */ /* 0x000fe40005000000 */
[----:B------:R-:W-:Y:S02]  /*1280*/  SEL R22, R10, RZ, !P2 ;  /* 0x000000ff0a167207 */ /* 0x000fe40005000000 */
[----:B-----5:R-:W-:Y:S02]  /*1290*/  SEL R26, R16, RZ, !P2 ;  /* 0x000000ff101a7207 */ /* 0x020fe40005000000 */
[----:B------:R-:W-:Y:S02]  /*12a0*/  SEL R27, R17, RZ, !P2 ;  /* 0x000000ff111b7207 */ /* 0x000fe40005000000 */
[----:B------:R-:W-:-:S02]  /*12b0*/  SEL R28, R18, RZ, !P2 ;  /* 0x000000ff121c7207 */ /* 0x000fc40005000000 */
[----:B------:R-:W-:Y:S02]  /*12c0*/  SEL R29, R19, RZ, !P2 ;  /* 0x000000ff131d7207 */ /* 0x000fe40005000000 */
[----:B--2---:R-:W-:Y:S02]  /*12d0*/  SEL R30, R12, RZ, !P2 ;  /* 0x000000ff0c1e7207 */ /* 0x004fe40005000000 */
[----:B------:R-:W-:Y:S02]  /*12e0*/  SEL R31, R13, RZ, !P2 ;  /* 0x000000ff0d1f7207 */ /* 0x000fe40005000000 */
[----:B------:R-:W-:Y:S02]  /*12f0*/  SEL R32, R14, RZ, !P2 ;  /* 0x000000ff0e207207 */ /* 0x000fe40005000000 */
[----:B------:R-:W-:Y:S02]  /*1300*/  SEL R25, R15, RZ, !P2 ;  /* 0x000000ff0f197207 */ /* 0x000fe40005000000 */
[----:B------:R-:W-:-:S02]  /*1310*/  SEL R21, R11, RZ, !P2 ;  /* 0x000000ff0b157207 */ /* 0x000fc40005000000 */
[----:B------:R-:W-:Y:S02]  /*1320*/  SEL R20, R4, RZ, !P2 ;  /* 0x000000ff04147207 */ /* 0x000fe40005000000 */
[----:B------:R-:W-:Y:S02]  /*1330*/  SEL R3, R5, RZ, !P2 ;  /* 0x000000ff05037207 */ /* 0x000fe40005000000 */
[----:B------:R-:W-:Y:S02]  /*1340*/  SEL R2, R6, RZ, !P2 ;  /* 0x000000ff06027207 */ /* 0x000fe40005000000 */
[----:B------:R-:W-:Y:S01]  /*1350*/  SEL R0, R7, RZ, !P2 ;  /* 0x000000ff07007207 */ /* 0x000fe20005000000 */
[-C--:B------:R-:W-:Y:S01]  /*1360*/  IMAD.WIDE R92, R92, R99.reuse, c[0x0][0x160] ;  /* 0x000058005c5c7625 */ /* 0x080fe200078e0263 */
[----:B------:R-:W-:Y:S03]  /*1370*/  STS [R105.X4], R26 ;  /* 0x0000001a69007388 */ /* 0x000fe60000004800 */
[----:B------:R-:W-:Y:S01]  /*1380*/  IMAD.WIDE R34, R34, R99, c[0x0][0x160] ;  /* 0x0000580022227625 */ /* 0x000fe200078e0263 */
[----:B------:R-:W-:Y:S04]  /*1390*/  STS [R105.X4+0x420], R27 ;  /* 0x0004201b69007388 */ /* 0x000fe80000004800 */
        /* <DEDUP_REMOVED lines=15> */
[----:B------:R-:W2:Y:S04]  /*1490*/  @!P1 LDG.E.EL.128 R76, [R92.64] ;  /* 0x000000045c4c9981 */ /* 0x000ea8000c2e1d00 */
[----:B------:R-:W4:Y:S01]  /*14a0*/  @!P0 LDG.E.EL.128 R80, [R34.64] ;  /* 0x0000000422508981 */ /* 0x000f22000c2e1d00 */
[----:B------:R-:W-:-:S03]  /*14b0*/  ISETP.GE.AND P5, PT, R106, 0x80, PT ;  /* 0x000000806a00780c */ /* 0x000fc60003fa6270 */
[----:B------:R-:W-:Y:S04]  /*14c0*/  LDS.128 R4, [R103.X4] ;  /* 0x0000000067047984 */ /* 0x000fe80000004c00 */
[----:B------:R-:W-:Y:S04]  /*14d0*/  LDS.128 R8, [R103.X4+0x10] ;  /* 0x0000100067087984 */ /* 0x000fe80000004c00 */
[----:B------:R-:W-:Y:S04]  /*14e0*/  LDS.128 R12, [R103.X4+0x2100] ;  /* 0x00210000670c7984 */ /* 0x000fe80000004c00 */
[----:B------:R-:W-:Y:S01]  /*14f0*/  LDS.128 R16, [R103.X4+0x2110] ;  /* 0x0021100067107984 */ /* 0x000fe20000004c00 */
[----:B------:R-:W-:-:S02]  /*1500*/  IADD3 R91, R87, 0x100, RZ ;  /* 0x00000100575b7810 */ /* 0x000fc40007ffe0ff */
[----:B------:R-:W-:Y:S02]  /*1510*/  IADD3 R147, R147, 0x100, RZ ;  /* 0x0000010093937810 */ /* 0x000fe40007ffe0ff */
[----:B------:R-:W-:Y:S01]  /*1520*/  IADD3 R149, R149, 0x100, RZ ;  /* 0x0000010095957810 */ /* 0x000fe20007ffe0ff */
[----:B------:R-:W-:Y:S06]  /*1530*/  BAR.SYNC 0x0 ;  /* 0x0000000000007b1d */ /* 0x000fec0000000000 */
[----:B-1----:R-:W-:Y:S01]  /*1540*/  IMAD.U32 R150, R150, 0x10000, RZ ;  /* 0x0001000096967824 */ /* 0x002fe200078e00ff */
[----:B------:R-:W-:-:S02]  /*1550*/  ISETP.GT.AND P4, PT, R106, 0x7f, PT ;  /* 0x0000007f6a00780c */ /* 0x000fc40003f84270 */
[----:B------:R-:W-:Y:S01]  /*1560*/  SHF.L.U32 R151, R151, 0x10, RZ ;  /* 0x0000001097977819 */ /* 0x000fe200000006ff */
[----:B------:R-:W-:Y:S01]  /*1570*/  IMAD.U32 R153, R153, 0x10000, RZ ;  /* 0x0001000099997824 */ /* 0x000fe200078e00ff */
[----:B------:R-:W-:Y:S01]  /*1580*/  SHF.L.U32 R154, R154, 0x10, RZ ;  /* 0x000000109a9a7819 */ /* 0x000fe200000006ff */
[----:B------:R-:W-:Y:S02]  /*1590*/  IMAD.U32 R142, R142, 0x10000, RZ ;  /* 0x000100008e8e7824 */ /* 0x000fe400078e00ff */
[----:B------:R-:W-:Y:S02]  /*15a0*/  IMAD.U32 R152, R152, 0x10000, RZ ;  /* 0x0001000098987824 */ /* 0x000fe400078e00ff */
[----:B------:R-:W-:Y:S01]  /*15b0*/  IMAD.U32 R155, R155, 0x10000, RZ ;  /* 0x000100009b9b7824 */ /* 0x000fe200078e00ff */
[----:B------:R-:W-:Y:S02]  /*15c0*/  ISETP.GT.AND P3, PT, R106, 0xff, PT ;  /* 0x000000ff6a00780c */ /* 0x000fe40003f64270 */
[----:B------:R-:W-:Y:S01]  /*15d0*/  LOP3.LUT R106, R153, 0x80000000, RZ, 0x3c, !PT ;  /* 0x80000000996a7812 */ /* 0x000fe200078e3cff */
[----:B------:R-:W-:-:S04]  /*15e0*/  IMAD.U32 R137, R137, 0x10000, RZ ;  /* 0x0001000089897824 */ /* 0x000fc800078e00ff */
[----:B------:R-:W-:Y:S01]  /*15f0*/  FFMA R29, R29, R106, RZ ;  /* 0x0000006a1d1d7223 */ /* 0x000fe200000000ff */
[----:B--2---:R-:W-:Y:S02]  /*1600*/  SEL R76, R76, RZ, !P1 ;  /* 0x000000ff4c4c7207 */ /* 0x004fe40004800000 */
[----:B------:R-:W-:Y:S02]  /*1610*/  SEL R86, R77, RZ, !P1 ;  /* 0x000000ff4d567207 */ /* 0x000fe40004800000 */
[----:B------:R-:W-:Y:S02]  /*1620*/  SEL R78, R78, RZ, !P1 ;  /* 0x000000ff4e4e7207 */ /* 0x000fe40004800000 */
[----:B------:R-:W-:Y:S02]  /*1630*/  SEL R90, R79, RZ, !P1 ;  /* 0x000000ff4f5a7207 */ /* 0x000fe40004800000 */
[----:B----4-:R-:W-:Y:S01]  /*1640*/  SEL R80, R80, RZ, !P0 ;  /* 0x000000ff50507207 */ /* 0x010fe20004000000 */
[----:B------:R0:W-:Y:S01]  /*1650*/  STS.U16 [R85], R76 ;  /* 0x0000004c55007388 */ /* 0x0001e20000000400 */
[----:B------:R-:W-:-:S02]  /*1660*/  SHF.R.U32.HI R144, RZ, 0x10, R76 ;  /* 0x00000010ff907819 */ /* 0x000fc4000001164c */
[----:B------:R-:W-:Y:S02]  /*1670*/  SHF.R.U32.HI R146, RZ, 0x10, R86 ;  /* 0x00000010ff927819 */ /* 0x000fe40000011656 */
[----:B------:R-:W-:Y:S02]  /*1680*/  SHF.R.U32.HI R148, RZ, 0x10, R78 ;  /* 0x00000010ff947819 */ /* 0x000fe4000001164e */
[----:B------:R-:W-:Y:S02]  /*1690*/  SHF.R.U32.HI R79, RZ, 0x10, R80 ;  /* 0x00000010ff4f7819 */ /* 0x000fe40000011650 */
[----:B0-----:R-:W-:Y:S02]  /*16a0*/  SHF.R.U32.HI R76, RZ, 0x10, R90 ;  /* 0x00000010ff4c7819 */ /* 0x001fe4000001165a */
[----:B------:R-:W-:Y:S02]  /*16b0*/  SEL R81, R81, RZ, !P0 ;  /* 0x000000ff51517207 */ /* 0x000fe40004000000 */
[----:B------:R-:W-:-:S02]  /*16c0*/  SEL R145, R82, RZ, !P0 ;  /* 0x000000ff52917207 */ /* 0x000fc40004000000 */
[----:B------:R-:W-:Y:S01]  /*16d0*/  SEL R83, R83, RZ, !P0 ;  /* 0x000000ff53537207 */ /* 0x000fe20004000000 */
[----:B------:R-:W-:Y:S01]  /*16e0*/  STS.U16 [R85+0x44], R86 ;  /* 0x0000445655007388 */ /* 0x000fe20000000400 */
[----:B------:R-:W-:Y:S02]  /*16f0*/  SHF.R.U32.HI R161, RZ, 0x10, R81 ;  /* 0x00000010ffa17819 */ /* 0x000fe40000011651 */
[----:B------:R-:W-:Y:S01]  /*1700*/  SHF.R.U32.HI R163, RZ, 0x10, R145 ;  /* 0x00000010ffa37819 */ /* 0x000fe20000011691 */
[----:B------:R-:W-:Y:S01]  /*1710*/  STS.U16 [R85+0x22], R144 ;  /* 0x0000229055007388 */ /* 0x000fe20000000400 */
[----:B------:R-:W-:-:S03]  /*1720*/  SHF.R.U32.HI R165, RZ, 0x10, R83 ;  /* 0x00000010ffa57819 */ /* 0x000fc60000011653 */
[----:B------:R-:W-:Y:S04]  /*1730*/  STS.U16 [R85+0x66], R146 ;  /* 0x0000669255007388 */ /* 0x000fe80000000400 */
[----:B------:R-:W-:Y:S04]  /*1740*/  STS.U16 [R85+0x88], R78 ;  /* 0x0000884e55007388 */ /* 0x000fe80000000400 */
[----:B------:R0:W-:Y:S04]  /*1750*/  STS.U16 [R85+0xcc], R90 ;  /* 0x0000cc5a55007388 */ /* 0x0001e80000000400 */
[----:B------:R-:W-:Y:S04]  /*1760*/  STS.U16 [R85+0xaa], R148 ;  /* 0x0000aa9455007388 */ /* 0x000fe80000000400 */
[----:B------:R1:W-:Y:S04]  /*1770*/  STS.U16 [R85+0xee], R76 ;  /* 0x0000ee4c55007388 */ /* 0x0003e80000000400 */
[----:B------:R-:W-:Y:S01]  /*1780*/  STS.U16 [R85+0x10], R80 ;  /* 0x0000105055007388 */ /* 0x000fe20000000400 */
[----:B0-----:R-:W-:-:S03]  /*1790*/  IMAD.WIDE R90, R91, R88, c[0x0][0x170] ;  /* 0x00005c005b5a7625 */ /* 0x001fc600078e0258 */
[----:B------:R0:W-:Y:S01]  /*17a0*/  STS.U16 [R84+0x22], R79 ;  /* 0x0000224f54007388 */ /* 0x0001e20000000400 */
[----:B-1----:R-:W-:-:S03]  /*17b0*/  CS2R R76, SRZ ;  /* 0x00000000004c7805 */ /* 0x002fc6000001ff00 */
[----:B------:R-:W-:Y:S01]  /*17c0*/  STS.U16 [R84+0x44], R81 ;  /* 0x0000445154007388 */ /* 0x000fe20000000400 */
[----:B0-----:R-:W-:-:S03]  /*17d0*/  CS2R R78, SRZ ;  /* 0x00000000004e7805 */ /* 0x001fc6000001ff00 */
[----:B------:R-:W-:Y:S04]  /*17e0*/  STS.U16 [R84+0x66], R161 ;  /* 0x000066a154007388 */ /* 0x000fe80000000400 */
[----:B------:R-:W-:Y:S04]  /*17f0*/  STS.U16 [R84+0x88], R145 ;  /* 0x0000889154007388 */ /* 0x000fe80000000400 */
[----:B------:R-:W-:Y:S04]  /*1800*/  STS.U16 [R84+0xaa], R163 ;  /* 0x0000aaa354007388 */ /* 0x000fe80000000400 */
[----:B------:R-:W-:Y:S04]  /*1810*/  STS.U16 [R84+0xcc], R83 ;  /* 0x0000cc5354007388 */ /* 0x000fe80000000400 */
[----:B------:R-:W-:Y:S04]  /*1820*/  STS.U16 [R84+0xee], R165 ;  /* 0x0000eea554007388 */ /* 0x000fe80000000400 */
[----:B------:R-:W-:Y:S06]  /*1830*/  BAR.SYNC 0x0 ;  /* 0x0000000000007b1d */ /* 0x000fec0000000000 */
[----:B------:R0:W2:Y:S01]  /*1840*/  @!P5 LDG.E.EL.128 R76, [R90.64] ;  /* 0x000000045a4cd981 */ /* 0x0000a2000c2e1d00 */
[----:B------:R-:W-:Y:S01]  /*1850*/  IADD3 R145, R89, 0x100, RZ ;  /* 0x0000010059917810 */ /* 0x000fe20007ffe0ff */
[----:B------:R-:W-:Y:S01]  /*1860*/  CS2R R80, SRZ ;  /* 0x0000000000507805 */ /* 0x000fe2000001ff00 */
[----:B------:R-:W-:-:S03]  /*1870*/  CS2R R82, SRZ ;  /* 0x0000000000527805 */ /* 0x000fc6000001ff00 */
[----:B------:R-:W-:-:S05]  /*1880*/  IMAD.WIDE R144, R145, R88, c[0x0][0x170] ;  /* 0x00005c0091907625 */ /* 0x000fca00078e0258 */
[----:B------:R1:W4:Y:S01]  /*1890*/  @!P5 LDG.E.EL.128 R80, [R144.64] ;  /* 0x000000049050d981 */ /* 0x000322000c2e1d00 */
[----:B------:R-:W-:Y:S01]  /*18a0*/  CS2R R84, SRZ ;  /* 0x0000000000547805 */ /* 0x000fe2000001ff00 */
[----:B------:R-:W-:Y:S01]  /*18b0*/  CS2R R86, SRZ ;  /* 0x0000000000567805 */ /* 0x000fe2000001ff00 */
[----:B------:R-:W-:-:S05]  /*18c0*/  IMAD.WIDE R146, R147, R88, c[0x0][0x170] ;  /* 0x00005c0093927625 */ /* 0x000fca00078e0258 */
[----:B------:R-:W5:Y:S01]  /*18d0*/  @!P5 LDG.E.EL.128 R84, [R146.64] ;  /* 0x000000049254d981 */ /* 0x000f62000c2e1d00 */
[----:B------:R-:W-:Y:S01]  /*18e0*/  IMAD.WIDE R148, R149, R88, c[0x0][0x170] ;  /* 0x00005c0095947625 */ /* 0x000fe200078e0258 */
[----:B0-----:R-:W-:Y:S01]  /*18f0*/  CS2R R90, SRZ ;  /* 0x00000000005a7805 */ /* 0x001fe2000001ff00 */
[----:B------:R-:W-:-:S06]  /*1900*/  CS2R R88, SRZ ;  /* 0x0000000000587805 */ /* 0x000fcc000001ff00 */
[----:B------:R-:W3:Y:S01]  /*1910*/  @!P5 LDG.E.EL.128 R88, [R148.64] ;  /* 0x000000049458d981 */ /* 0x000ee2000c2e1d00 */
[----:B-1----:R-:W-:-:S05]  /*1920*/  LOP3.LUT R145, R150, 0x80000000, RZ, 0x3c, !PT ;  /* 0x8000000096917812 */ /* 0x002fca00078e3cff */
[----:B------:R-:W-:-:S05]  /*1930*/  FFMA R26, R26, R145, RZ ;  /* 0x000000911a1a7223 */ /* 0x000fca00000000ff */
[----:B------:R-:W-:Y:S02]  /*1940*/  FSEL R145, R26, RZ, P4 ;  /* 0x000000ff1a917208 */ /* 0x000fe40002000000 */
[----:B------:R-:W-:-:S05]  /*1950*/  LOP3.LUT R26, R151, 0x80000000, RZ, 0x3c, !PT ;  /* 0x80000000971a7812 */ /* 0x000fca00078e3cff */
[----:B------:R-:W-:Y:S01]  /*1960*/  FFMA R27, R27, R26, RZ ;  /* 0x0000001a1b1b7223 */ /* 0x000fe200000000ff */
[----:B------:R-:W-:Y:S01]  /*1970*/  FFMA R72, R72, R142, R145 ;  /* 0x0000008e48487223 */ /* 0x000fe20000000091 */
[----:B------:R-:W-:-:S03]  /*1980*/  LOP3.LUT R145, R154, 0x80000000, RZ, 0x3c, !PT ;  /* 0x800000009a917812 */ /* 0x000fc600078e3cff */
[----:B------:R-:W-:Y:S02]  /*1990*/  FSEL R26, R27, RZ, P4 ;  /* 0x000000ff1b1a7208 */ /* 0x000fe40002000000 */
[----:B------:R-:W-:Y:S02]  /*19a0*/  LOP3.LUT R27, R152, 0x80000000, RZ, 0x3c, !PT ;  /* 0x80000000981b7812 */ /* 0x000fe400078e3cff */
[----:B------:R-:W-:Y:S01]  /*19b0*/  LOP3.LUT R142, R155, 0x80000000, RZ, 0x3c, !PT ;  /* 0x800000009b8e7812 */ /* 0x000fe200078e3cff */
[----:B------:R-:W-:Y:S02]  /*19c0*/  FFMA R30, R30, R145, RZ ;  /* 0x000000911e1e7223 */ /* 0x000fe400000000ff */
[----:B------:R-:W-:Y:S01]  /*19d0*/  FFMA R28, R28, R27, RZ ;  /* 0x0000001b1c1c7223 */ /* 0x000fe200000000ff */
[----:B------:R-:W-:Y:S01]  /*19e0*/  IMAD.U32 R156, R156, 0x10000, RZ ;  /* 0x000100009c9c7824 */ /* 0x000fe200078e00ff */
[----:B------:R-:W-:Y:S01]  /*19f0*/  FFMA R31, R31, R142, RZ ;  /* 0x0000008e1f1f7223 */ /* 0x000fe200000000ff */
[----:B------:R-:W-:Y:S01]  /*1a00*/  FFMA R73, R73, R137, R26 ;  /* 0x0000008949497223 */ /* 0x000fe2000000001a */
[----:B------:R-:W-:Y:S01]  /*1a10*/  FSEL R26, R29, RZ, P4 ;  /* 0x000000ff1d1a7208 */ /* 0x000fe20002000000 */
[----:B------:R-:W-:Y:S01]  /*1a20*/  IMAD.U32 R136, R136, 0x10000, RZ ;  /* 0x0001000088887824 */ /* 0x000fe200078e00ff */
[----:B------:R-:W-:Y:S01]  /*1a30*/  SHF.L.U32 R135, R135, 0x10, RZ ;  /* 0x0000001087877819 */ /* 0x000fe200000006ff */
[----:B------:R-:W-:Y:S01]  /*1a40*/  IMAD.U32 R158, R158, 0x10000, RZ ;  /* 0x000100009e9e7824 */ /* 0x000fe200078e00ff */
[----:B------:R-:W-:-:S02]  /*1a50*/  FSEL R27, R28, RZ, P4 ;  /* 0x000000ff1c1b7208 */ /* 0x000fc40002000000 */
[----:B------:R-:W-:Y:S01]  /*1a60*/  FSEL R29, R30, RZ, P4 ;  /* 0x000000ff1e1d7208 */ /* 0x000fe20002000000 */
[----:B------:R-:W-:Y:S01]  /*1a70*/  IMAD.U32 R134, R134, 0x10000, RZ ;  /* 0x0001000086867824 */ /* 0x000fe200078e00ff */
[----:B------:R-:W-:Y:S01]  /*1a80*/  FSEL R28, R31, RZ, P4 ;  /* 0x000000ff1f1c7208 */ /* 0x000fe20002000000 */
[----:B------:R-:W-:Y:S01]  /*1a90*/  IMAD.U32 R159, R159, 0x10000, RZ ;  /* 0x000100009f9f7824 */ /* 0x000fe200078e00ff */
[----:B------:R-:W-:Y:S01]  /*1aa0*/  SHF.L.U32 R157, R157, 0x10, RZ ;  /* 0x000000109d9d7819 */ /* 0x000fe200000006ff */
[----:B------:R-:W-:Y:S01]  /*1ab0*/  IMAD.U32 R160, R160, 0x10000, RZ ;  /* 0x00010000a0a07824 */ /* 0x000fe200078e00ff */
[----:B------:R-:W-:Y:S01]  /*1ac0*/  LOP3.LUT R31, R156, 0x80000000, RZ, 0x3c, !PT ;  /* 0x800000009c1f7812 */ /* 0x000fe200078e3cff */
[----:B------:R-:W-:Y:S01]  /*1ad0*/  FFMA R75, R75, R136, R26 ;  /* 0x000000884b4b7223 */ /* 0x000fe2000000001a */
[----:B------:R-:W-:Y:S01]  /*1ae0*/  FFMA R68, R68, R135, R29 ;  /* 0x0000008744447223 */ /* 0x000fe2000000001d */
[----:B------:R-:W-:Y:S01]  /*1af0*/  LOP3.LUT R26, R157, 0x80000000, RZ, 0x3c, !PT ;  /* 0x800000009d1a7812 */ /* 0x000fe200078e3cff */
[----:B------:R-:W-:Y:S01]  /*1b00*/  FFMA R69, R69, R134, R28 ;  /* 0x0000008645457223 */ /* 0x000fe2000000001c */
[----:B------:R-:W-:Y:S01]  /*1b10*/  LOP3.LUT R29, R158, 0x80000000, RZ, 0x3c, !PT ;  /* 0x800000009e1d7812 */ /* 0x000fe200078e3cff */
[----:B------:R-:W-:Y:S01]  /*1b20*/  FFMA R32, R32, R31, RZ ;  /* 0x0000001f20207223 */ /* 0x000fe200000000ff */
[----:B------:R-:W-:-:S02]  /*1b30*/  LOP3.LUT R28, R159, 0x80000000, RZ, 0x3c, !PT ;  /* 0x800000009f1c7812 */ /* 0x000fc400078e3cff */
[----:B------:R-:W-:Y:S01]  /*1b40*/  LOP3.LUT R31, R160, 0x80000000, RZ, 0x3c, !PT ;  /* 0x80000000a01f7812 */ /* 0x000fe200078e3cff */
[----:B------:R-:W-:Y:S01]  /*1b50*/  FFMA R25, R25, R26, RZ ;  /* 0x0000001a19197223 */ /* 0x000fe200000000ff */
[----:B------:R-:W-:Y:S01]  /*1b60*/  FFMA R24, R24, R29, RZ ;  /* 0x0000001d18187223 */ /* 0x000fe200000000ff */
[----:B------:R-:W-:Y:S01]  /*1b70*/  FFMA R23, R23, R28, RZ ;  /* 0x0000001c17177223 */ /* 0x000fe200000000ff */
[----:B------:R-:W-:Y:S01]  /*1b80*/  IMAD.U32 R133, R133, 0x10000, RZ ;  /* 0x0001000085857824 */ /* 0x000fe200078e00ff */
[----:B------:R-:W-:Y:S01]  /*1b90*/  FFMA R22, R22, R31, RZ ;  /* 0x0000001f16167223 */ /* 0x000fe200000000ff */
[----:B------:R-:W-:Y:S01]  /*1ba0*/  SHF.L.U32 R143, R143, 0x10, RZ ;  /* 0x000000108f8f7819 */ /* 0x000fe200000006ff */
[----:B------:R-:W-:Y:S01]  /*1bb0*/  IMAD.U32 R126, R126, 0x10000, RZ ;  /* 0x000100007e7e7824 */ /* 0x000fe200078e00ff */
[----:B------:R-:W-:Y:S01]  /*1bc0*/  FSEL R26, R25, RZ, P4 ;  /* 0x000000ff191a7208 */ /* 0x000fe20002000000 */
[----:B------:R-:W-:Y:S01]  /*1bd0*/  IMAD.U32 R141, R141, 0x10000, RZ ;  /* 0x000100008d8d7824 */ /* 0x000fe200078e00ff */
[----:B------:R-:W-:Y:S01]  /*1be0*/  FSEL R25, R24, RZ, P4 ;  /* 0x000000ff18197208 */ /* 0x000fe20002000000 */
[----:B------:R-:W-:Y:S01]  /*1bf0*/  FFMA R74, R74, R133, R27 ;  /* 0x000000854a4a7223 */ /* 0x000fe2000000001b */
[----:B------:R-:W-:Y:S01]  /*1c00*/  FSEL R24, R23, RZ, P4 ;  /* 0x000000ff17187208 */ /* 0x000fe20002000000 */
[----:B------:R-:W-:Y:S01]  /*1c10*/  IMAD.U32 R139, R139, 0x10000, RZ ;  /* 0x000100008b8b7824 */ /* 0x000fe200078e00ff */
[----:B------:R-:W-:-:S02]  /*1c20*/  FSEL R23, R22, RZ, P4 ;  /* 0x000000ff16177208 */ /* 0x000fc40002000000 */
[----:B------:R-:W-:Y:S01]  /*1c30*/  SHF.L.U32 R120, R120, 0x10, RZ ;  /* 0x0000001078787819 */ /* 0x000fe200000006ff */
[----:B------:R-:W-:Y:S01]  /*1c40*/  IMAD.U32 R119, R119, 0x10000, RZ ;  /* 0x0001000077777824 */ /* 0x000fe200078e00ff */
[----:B------:R-:W-:Y:S01]  /*1c50*/  FSEL R27, R32, RZ, P4 ;  /* 0x000000ff201b7208 */ /* 0x000fe20002000000 */
[----:B------:R-:W-:Y:S01]  /*1c60*/  IMAD.U32 R122, R122, 0x10000, RZ ;  /* 0x000100007a7a7824 */ /* 0x000fe200078e00ff */
[----:B------:R-:W-:Y:S01]  /*1c70*/  LOP3.LUT R22, R143, 0x80000000, RZ, 0x3c, !PT ;  /* 0x800000008f167812 */ /* 0x000fe200078e3cff */
[----:B------:R-:W-:Y:S01]  /*1c80*/  IMAD.U32 R140, R140, 0x10000, RZ ;  /* 0x000100008c8c7824 */ /* 0x000fe200078e00ff */
[----:B------:R-:W-:Y:S01]  /*1c90*/  SHF.L.U32 R138, R138, 0x10, RZ ;  /* 0x000000108a8a7819 */ /* 0x000fe200000006ff */
[----:B------:R-:W-:Y:S01]  /*1ca0*/  FFMA R133, R70, R126, R27 ;  /* 0x0000007e46857223 */ /* 0x000fe2000000001b */
[----:B------:R-:W-:Y:S01]  /*1cb0*/  IMAD.U32 R121, R121, 0x10000, RZ ;  /* 0x0001000079797824 */ /* 0x000fe200078e00ff */
[----:B------:R-:W-:Y:S01]  /*1cc0*/  FFMA R21, R21, R22, RZ ;  /* 0x0000001615157223 */ /* 0x000fe200000000ff */
[----:B------:R-:W0:Y:S01]  /*1cd0*/  LDS.U16 R27, [R104] ;  /* 0x00000000681b7984 */ /* 0x000e220000000400 */
[----:B------:R-:W-:Y:S01]  /*1ce0*/  FFMA R71, R71, R120, R26 ;  /* 0x0000007847477223 */ /* 0x000fe2000000001a */
[----:B------:R-:W-:Y:S01]  /*1cf0*/  LOP3.LUT R141, R141, 0x80000000, RZ, 0x3c, !PT ;  /* 0x800000008d8d7812 */ /* 0x000fe200078e3cff */
[----:B------:R-:W-:Y:S01]  /*1d00*/  FFMA R119, R64, R119, R25 ;  /* 0x0000007740777223 */ /* 0x000fe20000000019 */
[----:B------:R-:W-:Y:S01]  /*1d10*/  FFMA R65, R65, R122, R24 ;  /* 0x0000007a41417223 */ /* 0x000fe20000000018 */
[----:B------:R-:W-:Y:S01]  /*1d20*/  FSEL R22, R21, RZ, P4 ;  /* 0x000000ff15167208 */ /* 0x000fe20002000000 */
[----:B------:R-:W-:Y:S01]  /*1d30*/  IMAD.U32 R115, R115, 0x10000, RZ ;  /* 0x0001000073737824 */ /* 0x000fe200078e00ff */
[----:B------:R-:W-:Y:S01]  /*1d40*/  LOP3.LUT R26, R139, 0x80000000, RZ, 0x3c, !PT ;  /* 0x800000008b1a7812 */ /* 0x000fe200078e3cff */
[----:B------:R-:W1:Y:S01]  /*1d50*/  LDS.U16 R24, [R104+0x2] ;  /* 0x0000020068187984 */ /* 0x000e620000000400 */
[----:B------:R-:W-:Y:S01]  /*1d60*/  LOP3.LUT R25, R140, 0x80000000, RZ, 0x3c, !PT ;  /* 0x800000008c197812 */ /* 0x000fe200078e3cff */
[----:B------:R-:W-:Y:S01]  /*1d70*/  FFMA R30, R66, R121, R23 ;  /* 0x00000079421e7223 */ /* 0x000fe20000000017 */
[----:B------:R-:W-:Y:S01]  /*1d80*/  LOP3.LUT R23, R138, 0x80000000, RZ, 0x3c, !PT ;  /* 0x800000008a177812 */ /* 0x000fe200078e3cff */
[----:B------:R-:W-:Y:S01]  /*1d90*/  FFMA R20, R20, R141, RZ ;  /* 0x0000008d14147223 */ /* 0x000fe200000000ff */
[----:B------:R-:W-:Y:S01]  /*1da0*/  FFMA R70, R67, R115, R22 ;  /* 0x0000007343467223 */ /* 0x000fe20000000016 */
[----:B------:R-:W-:Y:S01]  /*1db0*/  FFMA R21, R3, R26, RZ ;  /* 0x0000001a03157223 */ /* 0x000fe200000000ff */
[----:B------:R-:W-:Y:S01]  /*1dc0*/  FFMA R22, R0, R25, RZ ;  /* 0x0000001900167223 */ /* 0x000fe200000000ff */
[----:B------:R-:W-:Y:S01]  /*1dd0*/  FFMA R2, R2, R23, RZ ;  /* 0x0000001702027223 */ /* 0x000fe200000000ff */
[----:B------:R-:W-:Y:S01]  /*1de0*/  FSEL R23, R20, RZ, P4 ;  /* 0x000000ff14177208 */ /* 0x000fe20002000000 */
[----:B------:R-:W1:Y:S01]  /*1df0*/  LDS.U16 R25, [R104+0x4] ;  /* 0x0000040068197984 */ /* 0x000e620000000400 */
[----:B------:R-:W-:-:S02]  /*1e00*/  FSEL R20, R21, RZ, P4 ;  /* 0x000000ff15147208 */ /* 0x000fc40002000000 */
[----:B------:R-:W-:Y:S01]  /*1e10*/  FSEL R21, R22, RZ, P4 ;  /* 0x000000ff16157208 */ /* 0x000fe20002000000 */
[----:B------:R-:W1:Y:S04]  /*1e20*/  LDS.U16 R26, [R104+0x880] ;  /* 0x00088000681a7984 */ /* 0x000e680000000400 */
[----:B------:R-:W1:Y:S01]  /*1e30*/  LDS.U16 R22, [R104+0x6] ;  /* 0x0000060068167984 */ /* 0x000e620000000400 */
[----:B------:R-:W-:Y:S02]  /*1e40*/  SHF.L.U32 R3, R114, 0x10, RZ ;  /* 0x0000001072037819 */ /* 0x000fe400000006ff */
[----:B------:R-:W-:Y:S01]  /*1e50*/  FSEL R2, R2, RZ, P4 ;  /* 0x000000ff02027208 */ /* 0x000fe20002000000 */
[----:B------:R-:W-:Y:S01]  /*1e60*/  IMAD.U32 R0, R113, 0x10000, RZ ;  /* 0x0001000071007824 */ /* 0x000fe200078e00ff */
[----:B------:R-:W-:Y:S03]  /*1e70*/  LDS.U16 R28, [R104+0x882] ;  /* 0x00088200681c7984 */ /* 0x000fe60000000400 */
[----:B------:R-:W-:Y:S01]  /*1e80*/  FFMA R62, R3, R62, R2 ;  /* 0x0000003e033e7223 */ /* 0x000fe20000000002 */
[----:B------:R-:W-:Y:S01]  /*1e90*/  FFMA R63, R0, R63, R21 ;  /* 0x0000003f003f7223 */ /* 0x000fe20000000015 */
[----:B------:R-:W1:Y:S01]  /*1ea0*/  LDS.U16 R2, [R104+0x886] ;  /* 0x0008860068027984 */ /* 0x000e620000000400 */
[----:B0-----:R-:W-:-:S03]  /*1eb0*/  IMAD.U32 R3, R27, 0x10000, RZ ;  /* 0x000100001b037824 */ /* 0x001fc600078e00ff */
[----:B------:R-:W0:Y:S01]  /*1ec0*/  LDS.U16 R0, [R104+0x884] ;  /* 0x0008840068007984 */ /* 0x000e220000000400 */
[----:B------:R-:W-:Y:S02]  /*1ed0*/  IMAD.U32 R117, R117, 0x10000, RZ ;  /* 0x0001000075757824 */ /* 0x000fe400078e00ff */
[----:B------:R-:W-:Y:S01]  /*1ee0*/  IMAD.U32 R132, R132, 0x10000, RZ ;  /* 0x0001000084847824 */ /* 0x000fe200078e00ff */
[----:B-1----:R-:W-:Y:S01]  /*1ef0*/  SHF.L.U32 R24, R24, 0x10, RZ ;  /* 0x0000001018187819 */ /* 0x002fe200000006ff */
[----:B------:R-:W-:Y:S01]  /*1f00*/  IMAD.U32 R116, R116, 0x10000, RZ ;  /* 0x0001000074747824 */ /* 0x000fe200078e00ff */
[----:B------:R-:W-:Y:S02]  /*1f10*/  FFMA R117, R60, R117, R23 ;  /* 0x000000753c757223 */ /* 0x000fe40000000017 */
[----:B------:R-:W-:Y:S01]  /*1f20*/  FSEL R132, R132, RZ, P3 ;  /* 0x000000ff84847208 */ /* 0x000fe20001800000 */
[----:B------:R-:W-:Y:S01]  /*1f30*/  FFMA R61, R61, R116, R20 ;  /* 0x000000743d3d7223 */ /* 0x000fe20000000014 */
[----:B------:R-:W-:Y:S01]  /*1f40*/  IMAD.U32 R23, R25, 0x10000, RZ ;  /* 0x0001000019177824 */ /* 0x000fe200078e00ff */
[----:B------:R-:W-:Y:S01]  /*1f50*/  SHF.L.U32 R26, R26, 0x10, RZ ;  /* 0x000000101a1a7819 */ /* 0x000fe200000006ff */
[----:B------:R-:W-:-:S02]  /*1f60*/  IMAD.U32 R22, R22, 0x10000, RZ ;  /* 0x0001000016167824 */ /* 0x000fc400078e00ff */
[----:B------:R-:W-:-:S05]  /*1f70*/  IMAD.U32 R131, R131, 0x10000, RZ ;  /* 0x0001000083837824 */ /* 0x000fca00078e00ff */
[----:B------:R-:W-:Y:S01]  /*1f80*/  FSEL R131, R131, RZ, P3 ;  /* 0x000000ff83837208 */ /* 0x000fe20001800000 */
[----:B------:R-:W-:Y:S01]  /*1f90*/  IMAD.U32 R127, R127, 0x10000, RZ ;  /* 0x000100007f7f7824 */ /* 0x000fe200078e00ff */
[----:B------:R-:W-:Y:S01]  /*1fa0*/  SHF.L.U32 R2, R2, 0x10, RZ ;  /* 0x0000001002027819 */ /* 0x000fe200000006ff */
[----:B0-----:R-:W-:Y:S02]  /*1fb0*/  IMAD.U32 R0, R0, 0x10000, RZ ;  /* 0x0001000000007824 */ /* 0x001fe400078e00ff */
[----:B------:R-:W-:Y:S01]  /*1fc0*/  IMAD.U32 R128, R128, 0x10000, RZ ;  /* 0x0001000080807824 */ /* 0x000fe200078e00ff */
[----:B------:R-:W-:-:S04]  /*1fd0*/  FSEL R127, R127, RZ, P3 ;  /* 0x000000ff7f7f7208 */ /* 0x000fc80001800000 */
[----:B------:R-:W-:Y:S01]  /*1fe0*/  FSEL R128, R128, RZ, P3 ;  /* 0x000000ff80807208 */ /* 0x000fe20001800000 */
[----:B------:R-:W-:Y:S01]  /*1ff0*/  IMAD.U32 R130, R130, 0x10000, RZ ;  /* 0x0001000082827824 */ /* 0x000fe200078e00ff */
[----:B------:R-:W-:Y:S01]  /*2000*/  SHF.L.U32 R124, R124, 0x10, RZ ;  /* 0x000000107c7c7819 */ /* 0x000fe200000006ff */
[----:B------:R-:W-:-:S03]  /*2010*/  IMAD.U32 R125, R125, 0x10000, RZ ;  /* 0x000100007d7d7824 */ /* 0x000fc600078e00ff */
[----:B------:R-:W-:Y:S02]  /*2020*/  FSEL R130, R130, RZ, P3 ;  /* 0x000000ff82827208 */ /* 0x000fe40001800000 */
[----:B------:R-:W-:Y:S02]  /*2030*/  FSEL R125, R125, RZ, P3 ;  /* 0x000000ff7d7d7208 */ /* 0x000fe40001800000 */
[----:B------:R-:W-:Y:S02]  /*2040*/  FSEL R124, R124, RZ, P3 ;  /* 0x000000ff7c7c7208 */ /* 0x000fe40001800000 */
[----:B--2---:R-:W-:Y:S02]  /*2050*/  SEL R76, R76, RZ, !P5 ;  /* 0x000000ff4c4c7207 */ /* 0x004fe40006800000 */
[----:B------:R-:W-:-:S03]  /*2060*/  SEL R77, R77, RZ, !P5 ;  /* 0x000000ff4d4d7207 */ /* 0x000fc60006800000 */
[----:B------:R-:W-:Y:S01]  /*2070*/  FMUL R3, R76, R3 ;  /* 0x000000034c037220 */ /* 0x000fe20000400000 */
[----:B------:R-:W-:-:S04]  /*2080*/  SEL R78, R78, RZ, !P5 ;  /* 0x000000ff4e4e7207 */ /* 0x000fc80006800000 */
[----:B------:R-:W-:Y:S01]  /*2090*/  FSEL R21, R3, RZ, !P5 ;  /* 0x000000ff03157208 */ /* 0x000fe20006800000 */
[----:B------:R-:W-:Y:S01]  /*20a0*/  FMUL R3, R77, R24 ;  /* 0x000000184d037220 */ /* 0x000fe20000400000 */
[----:B------:R-:W-:-:S03]  /*20b0*/  SEL R79, R79, RZ, !P5 ;  /* 0x000000ff4f4f7207 */ /* 0x000fc60006800000 */
[----:B------:R-:W-:Y:S01]  /*20c0*/  FADD R21, R72, R21 ;  /* 0x0000001548157221 */ /* 0x000fe20000000000 */
[----:B------:R-:W-:Y:S01]  /*20d0*/  FSEL R20, R3, RZ, !P5 ;  /* 0x000000ff03147208 */ /* 0x000fe20006800000 */
[----:B------:R-:W-:Y:S01]  /*20e0*/  FMUL R23, R78, R23 ;  /* 0x000000174e177220 */ /* 0x000fe20000400000 */
[----:B----4-:R-:W-:Y:S01]  /*20f0*/  SEL R80, R80, RZ, !P5 ;  /* 0x000000ff50507207 */ /* 0x010fe20006800000 */
[----:B------:R-:W-:Y:S01]  /*2100*/  FADD R132, R132, R21 ;  /* 0x0000001584847221 */ /* 0x000fe20000000000 */
[----:B------:R-:W0:Y:S01]  /*2110*/  LDS.U16 R3, [R104+0x1100] ;  /* 0x0011000068037984 */ /* 0x000e220000000400 */
[----:B------:R-:W-:Y:S01]  /*2120*/  FADD R24, R73, R20 ;  /* 0x0000001449187221 */ /* 0x000fe20000000000 */
[----:B------:R-:W-:Y:S02]  /*2130*/  FMUL R22, R79, R22 ;  /* 0x000000164f167220 */ /* 0x000fe40000400000 */
[----:B------:R-:W1:Y:S01]  /*2140*/  LDS.U16 R21, [R104+0x1104] ;  /* 0x0011040068157984 */ /* 0x000e620000000400 */
[----:B------:R-:W-:-:S03]  /*2150*/  FSEL R25, R23, RZ, !P5 ;  /* 0x000000ff17197208 */ /* 0x000fc60006800000 */
[----:B------:R-:W2:Y:S01]  /*2160*/  LDS.U16 R20, [R104+0x1102] ;  /* 0x0011020068147984 */ /* 0x000ea20000000400 */
[----:B------:R-:W-:Y:S01]  /*2170*/  FMUL R23, R80, R26 ;  /* 0x0000001a50177220 */ /* 0x000fe20000400000 */
[----:B------:R-:W-:Y:S02]  /*2180*/  FSEL R26, R22, RZ, !P5 ;  /* 0x000000ff161a7208 */ /* 0x000fe40006800000 */
[----:B------:R-:W4:Y:S01]  /*2190*/  LDS.U16 R22, [R104+0x1106] ;  /* 0x0011060068167984 */ /* 0x000f220000000400 */
[----:B------:R-:W-:Y:S01]  /*21a0*/  SEL R81, R81, RZ, !P5 ;  /* 0x000000ff51517207 */ /* 0x000fe20006800000 */
[----:B------:R-:W-:Y:S01]  /*21b0*/  FADD R32, R131, R24 ;  /* 0x0000001883207221 */ /* 0x000fe20000000000 */
[----:B------:R-:W-:Y:S01]  /*21c0*/  IMAD.U32 R24, R28, 0x10000, RZ ;  /* 0x000100001c187824 */ /* 0x000fe200078e00ff */
[----:B------:R-:W-:-:S03]  /*21d0*/  SEL R82, R82, RZ, !P5 ;  /* 0x000000ff52527207 */ /* 0x000fc60006800000 */
[----:B------:R-:W-:Y:S01]  /*21e0*/  FMUL R24, R81, R24 ;  /* 0x0000001851187220 */ /* 0x000fe20000400000 */
[----:B------:R-:W-:Y:S01]  /*21f0*/  SEL R83, R83, RZ, !P5 ;  /* 0x000000ff53537207 */ /* 0x000fe20006800000 */
[----:B------:R-:W-:Y:S01]  /*2200*/  FMUL R0, R82, R0 ;  /* 0x0000000052007220 */ /* 0x000fe20000400000 */
[----:B------:R-:W-:Y:S02]  /*2210*/  FSEL R23, R23, RZ, !P5 ;  /* 0x000000ff17177208 */ /* 0x000fe40006800000 */
[----:B------:R-:W-:Y:S01]  /*2220*/  FSEL R24, R24, RZ, !P5 ;  /* 0x000000ff18187208 */ /* 0x000fe20006800000 */
[----:B------:R-:W-:Y:S01]  /*2230*/  FMUL R2, R83, R2 ;  /* 0x0000000253027220 */ /* 0x000fe20000400000 */
[----:B------:R-:W-:Y:S01]  /*2240*/  FSEL R0, R0, RZ, !P5 ;  /* 0x000000ff00007208 */ /* 0x000fe20006800000 */
[----:B------:R-:W-:Y:S02]  /*2250*/  FADD R23, R68, R23 ;  /* 0x0000001744177221 */ /* 0x000fe40000000000 */
[----:B------:R-:W-:Y:S01]  /*2260*/  FADD R24, R69, R24 ;  /* 0x0000001845187221 */ /* 0x000fe20000000000 */
[----:B------:R-:W-:Y:S01]  /*2270*/  FSEL R2, R2, RZ, !P5 ;  /* 0x000000ff02027208 */ /* 0x000fe20006800000 */
[----:B------:R-:W-:-:S02]  /*2280*/  FADD R128, R128, R23 ;  /* 0x0000001780807221 */ /* 0x000fc40000000000 */
[----:B------:R-:W-:Y:S01]  /*2290*/  FADD R66, R127, R24 ;  /* 0x000000187f427221 */ /* 0x000fe20000000000 */
[----:B------:R-:W-:Y:S01]  /*22a0*/  FADD R24, R133, R0 ;  /* 0x0000000085187221 */ /* 0x000fe20000000000 */
[----:B-----5:R-:W-:Y:S01]  /*22b0*/  SEL R86, R86, RZ, !P5 ;  /* 0x000000ff56567207 */ /* 0x020fe20006800000 */
[----:B------:R-:W-:Y:S01]  /*22c0*/  FADD R23, R71, R2 ;  /* 0x0000000247177221 */ /* 0x000fe20000000000 */
[----:B------:R-:W-:Y:S02]  /*22d0*/  SEL R84, R84, RZ, !P5 ;  /* 0x000000ff54547207 */ /* 0x000fe40006800000 */
[----:B------:R-:W-:Y:S02]  /*22e0*/  SEL R85, R85, RZ, !P5 ;  /* 0x000000ff55557207 */ /* 0x000fe40006800000 */
[----:B0-----:R-:W-:Y:S01]  /*22f0*/  SHF.L.U32 R0, R3, 0x10, RZ ;  /* 0x0000001003007819 */ /* 0x001fe200000006ff */
[----:B-1----:R-:W-:Y:S02]  /*2300*/  IMAD.U32 R3, R21, 0x10000, RZ ;  /* 0x0001000015037824 */ /* 0x002fe400078e00ff */
[----:B--2---:R-:W-:-:S02]  /*2310*/  IMAD.U32 R2, R20, 0x10000, RZ ;  /* 0x0001000014027824 */ /* 0x004fc400078e00ff */
[----:B------:R-:W-:Y:S01]  /*2320*/  FMUL R3, R86, R3 ;  /* 0x0000000356037220 */ /* 0x000fe20000400000 */
[----:B------:R-:W-:Y:S01]  /*2330*/  SEL R87, R87, RZ, !P5 ;  /* 0x000000ff57577207 */ /* 0x000fe20006800000 */
[----:B------:R-:W-:Y:S01]  /*2340*/  FMUL R0, R84, R0 ;  /* 0x0000000054007220 */ /* 0x000fe20000400000 */
[----:B------:R-:W-:Y:S01]  /*2350*/  FMUL R2, R85, R2 ;  /* 0x0000000255027220 */ /* 0x000fe20000400000 */
[----:B----4-:R-:W-:Y:S01]  /*2360*/  IMAD.U32 R20, R22, 0x10000, RZ ;  /* 0x0001000016147824 */ /* 0x010fe200078e00ff */
[----:B------:R-:W-:Y:S01]  /*2370*/  FADD R25, R74, R25 ;  /* 0x000000194a197221 */ /* 0x000fe20000000000 */
[----:B------:R-:W-:Y:S02]  /*2380*/  FSEL R3, R3, RZ, !P5 ;  /* 0x000000ff03037208 */ /* 0x000fe40006800000 */
[----:B------:R-:W-:Y:S01]  /*2390*/  FSEL R0, R0, RZ, !P5 ;  /* 0x000000ff00007208 */ /* 0x000fe20006800000 */
[----:B------:R-:W-:Y:S01]  /*23a0*/  FMUL R20, R87, R20 ;  /* 0x0000001457147220 */ /* 0x000fe20000400000 */
[----:B------:R-:W-:Y:S01]  /*23b0*/  FSEL R2, R2, RZ, !P5 ;  /* 0x000000ff02027208 */ /* 0x000fe20006800000 */
[----:B------:R-:W-:Y:S01]  /*23c0*/  FADD R130, R130, R25 ;  /* 0x0000001982827221 */ /* 0x000fe20000000000 */
[----:B------:R-:W-:Y:S01]  /*23d0*/  FADD R68, R125, R24 ;  /* 0x000000187d447221 */ /* 0x000fe20000000000 */
[----:B------:R-:W-:Y:S01]  /*23e0*/  FADD R124, R124, R23 ;  /* 0x000000177c7c7221 */ /* 0x000fe20000000000 */
[----:B------:R-:W-:Y:S01]  /*23f0*/  FADD R25, R30, R3 ;  /* 0x000000031e197221 */ /* 0x000fe20000000000 */
[----:B------:R-:W-:Y:S01]  /*2400*/  FADD R24, R119, R0 ;  /* 0x0000000077187221 */ /* 0x000fe20000000000 */
[----:B------:R-:W-:Y:S01]  /*2410*/  FADD R23, R65, R2 ;  /* 0x0000000241177221 */ /* 0x000fe20000000000 */
[----:B------:R-:W0:Y:S01]  /*2420*/  LDS.U16 R3, [R104+0x1984] ;  /* 0x0019840068037984 */ /* 0x000e220000000400 */
[----:B------:R-:W-:-:S03]  /*2430*/  FSEL R21, R20, RZ, !P5 ;  /* 0x000000ff14157208 */ /* 0x000fc60006800000 */
[----:B------:R-:W1:Y:S04]  /*2440*/  LDS.U16 R0, [R104+0x1980] ;  /* 0x0019800068007984 */ /* 0x000e680000000400 */
[----:B------:R-:W2:Y:S04]  /*2450*/  LDS.U16 R2, [R104+0x1982] ;  /* 0x0019820068027984 */ /* 0x000ea80000000400 */
[----:B------:R-:W4:Y:S01]  /*2460*/  LDS.U16 R20, [R104+0x1986] ;  /* 0x0019860068147984 */ /* 0x000f220000000400 */
[----:B------:R-:W-:Y:S02]  /*2470*/  IMAD.U32 R111, R111, 0x10000, RZ ;  /* 0x000100006f6f7824 */ /* 0x000fe400078e00ff */
[----:B------:R-:W-:Y:S01]  /*2480*/  IMAD.U32 R118, R118, 0x10000, RZ ;  /* 0x0001000076767824 */ /* 0x000fe200078e00ff */
[----:B------:R-:W-:Y:S01]  /*2490*/  FADD R22, R70, R21 ;  /* 0x0000001546167221 */ /* 0x000fe20000000000 */
[----:B---3--:R-:W-:-:S02]  /*24a0*/  SEL R88, R88, RZ, !P5 ;  /* 0x000000ff58587207 */ /* 0x008fc40006800000 */
[----:B------:R-:W-:Y:S02]  /*24b0*/  SEL R90, R90, RZ, !P5 ;  /* 0x000000ff5a5a7207 */ /* 0x000fe40006800000 */
[----:B------:R-:W-:Y:S01]  /*24c0*/  SEL R91, R91, RZ, !P5 ;  /* 0x000000ff5b5b7207 */ /* 0x000fe20006800000 */
[----:B------:R-:W-:Y:S01]  /*24d0*/  IMAD.U32 R129, R129, 0x10000, RZ ;  /* 0x0001000081817824 */ /* 0x000fe200078e00ff */
[----:B------:R-:W-:Y:S01]  /*24e0*/  FSEL R111, R111, RZ, P3 ;  /* 0x000000ff6f6f7208 */ /* 0x000fe20001800000 */
[----:B------:R-:W-:Y:S01]  /*24f0*/  IMAD.U32 R123, R123, 0x10000, RZ ;  /* 0x000100007b7b7824 */ /* 0x000fe200078e00ff */
[----:B------:R-:W-:Y:S01]  /*2500*/  FSEL R118, R118, RZ, P3 ;  /* 0x000000ff76767208 */ /* 0x000fe20001800000 */
[----:B------:R-:W-:Y:S01]  /*2510*/  IMAD.U32 R110, R110, 0x10000, RZ ;  /* 0x000100006e6e7824 */ /* 0x000fe200078e00ff */
[----:B------:R-:W-:Y:S01]  /*2520*/  SHF.L.U32 R112, R112, 0x10, RZ ;  /* 0x0000001070707819 */ /* 0x000fe200000006ff */
[----:B------:R-:W-:Y:S01]  /*2530*/  FADD R72, R111, R22 ;  /* 0x000000166f487221 */ /* 0x000fe20000000000 */
[----:B------:R-:W-:Y:S01]  /*2540*/  SEL R22, R89, RZ, !P5 ;  /* 0x000000ff59167207 */ /* 0x000fe20006800000 */
[----:B------:R-:W-:Y:S01]  /*2550*/  FADD R118, R118, R23 ;  /* 0x0000001776767221 */ /* 0x000fe20000000000 */
[----:B------:R-:W-:Y:S01]  /*2560*/  IMAD.U32 R109, R109, 0x10000, RZ ;  /* 0x000100006d6d7824 */ /* 0x000fe200078e00ff */
[----:B------:R-:W-:Y:S01]  /*2570*/  SHF.L.U32 R108, R108, 0x10, RZ ;  /* 0x000000106c6c7819 */ /* 0x000fe200000006ff */
[----:B------:R-:W-:Y:S01]  /*2580*/  IMAD.U32 R107, R107, 0x10000, RZ ;  /* 0x000100006b6b7824 */ /* 0x000fe200078e00ff */
[----:B------:R-:W-:Y:S01]  /*2590*/  FADD R26, R75, R26 ;  /* 0x0000001a4b1a7221 */ /* 0x000fe20000000000 */
[----:B------:R-:W-:Y:S06]  /*25a0*/  BAR.SYNC 0x0 ;  /* 0x0000000000007b1d */ /* 0x000fec0000000000 */
[----:B0-----:R-:W-:Y:S01]  /*25b0*/  SHF.L.U32 R3, R3, 0x10, RZ ;  /* 0x0000001003037819 */ /* 0x001fe200000006ff */
[----:B-1----:R-:W-:-:S02]  /*25c0*/  IMAD.U32 R21, R0, 0x10000, RZ ;  /* 0x0001000000157824 */ /* 0x002fc400078e00ff */
[----:B--2---:R-:W-:Y:S02]  /*25d0*/  IMAD.U32 R23, R2, 0x10000, RZ ;  /* 0x0001000002177824 */ /* 0x004fe400078e00ff */
[----:B----4-:R-:W-:Y:S01]  /*25e0*/  IMAD.U32 R20, R20, 0x10000, RZ ;  /* 0x0001000014147824 */ /* 0x010fe200078e00ff */
[----:B------:R-:W-:Y:S01]  /*25f0*/  FMUL R0, R88, R21 ;  /* 0x0000001558007220 */ /* 0x000fe20000400000 */
[----:B------:R-:W-:Y:S01]  /*2600*/  FMUL R2, R22, R23 ;  /* 0x0000001716027220 */ /* 0x000fe20000400000 */
[----:B------:R-:W-:Y:S01]  /*2610*/  FMUL R3, R3, R90 ;  /* 0x0000005a03037220 */ /* 0x000fe20000400000 */
[----:B------:R-:W-:Y:S02]  /*2620*/  FMUL R20, R20, R91 ;  /* 0x0000005b14147220 */ /* 0x000fe40000400000 */
[----:B------:R-:W-:Y:S02]  /*2630*/  FSEL R0, R0, RZ, !P5 ;  /* 0x000000ff00007208 */ /* 0x000fe40006800000 */
[----:B------:R-:W-:-:S02]  /*2640*/  FSEL R2, R2, RZ, !P5 ;  /* 0x000000ff02027208 */ /* 0x000fc40006800000 */
[----:B------:R-:W-:Y:S02]  /*2650*/  FSEL R3, R3, RZ, !P5 ;  /* 0x000000ff03037208 */ /* 0x000fe40006800000 */
[----:B------:R-:W-:Y:S01]  /*2660*/  FSEL R20, R20, RZ, !P5 ;  /* 0x000000ff14147208 */ /* 0x000fe20006800000 */
[----:B------:R-:W-:Y:S01]  /*2670*/  FADD R21, R117, R0 ;  /* 0x0000000075157221 */ /* 0x000fe20000000000 */
[----:B------:R-:W-:Y:S01]  /*2680*/  FSEL R129, R129, RZ, P3 ;  /* 0x000000ff81817208 */ /* 0x000fe20001800000 */
[----:B------:R-:W-:Y:S01]  /*2690*/  FADD R2, R61, R2 ;  /* 0x000000023d027221 */ /* 0x000fe20000000000 */
[----:B------:R-:W-:Y:S01]  /*26a0*/  FSEL R123, R123, RZ, P3 ;  /* 0x000000ff7b7b7208 */ /* 0x000fe20001800000 */
[----:B------:R-:W-:Y:S01]  /*26b0*/  FADD R3, R62, R3 ;  /* 0x000000033e037221 */ /* 0x000fe20000000000 */
[----:B------:R-:W-:Y:S01]  /*26c0*/  FSEL R112, R112, RZ, P3 ;  /* 0x000000ff70707208 */ /* 0x000fe20001800000 */
[----:B------:R-:W-:Y:S01]  /*26d0*/  FADD R20, R63, R20 ;  /* 0x000000143f147221 */ /* 0x000fe20000000000 */
[----:B------:R-:W-:-:S02]  /*26e0*/  FSEL R110, R110, RZ, P3 ;  /* 0x000000ff6e6e7208 */ /* 0x000fc40001800000 */
[----:B------:R-:W-:Y:S02]  /*26f0*/  FSEL R109, R109, RZ, P3 ;  /* 0x000000ff6d6d7208 */ /* 0x000fe40001800000 */
[----:B------:R-:W-:Y:S02]  /*2700*/  FSEL R108, R108, RZ, P3 ;  /* 0x000000ff6c6c7208 */ /* 0x000fe40001800000 */
[----:B------:R-:W-:Y:S01]  /*2710*/  FSEL R107, R107, RZ, P3 ;  /* 0x000000ff6b6b7208 */ /* 0x000fe20001800000 */
[----:B------:R-:W-:Y:S01]  /*2720*/  FADD R64, R129, R26 ;  /* 0x0000001a81407221 */ /* 0x000fe20000000000 */
[----:B------:R-:W-:Y:S01]  /*2730*/  FADD R70, R123, R24 ;  /* 0x000000187b467221 */ /* 0x000fe20000000000 */
[----:B------:R-:W-:Y:S01]  /*2740*/  FADD R112, R112, R25 ;  /* 0x0000001970707221 */ /* 0x000fe20000000000 */
[----:B------:R-:W-:Y:S01]  /*2750*/  STS [R105.X4], R76 ;  /* 0x0000004c69007388 */ /* 0x000fe20000004800 */
[----:B------:R-:W-:Y:S01]  /*2760*/  FADD R110, R110, R21 ;  /* 0x000000156e6e7221 */ /* 0x000fe20000000000 */
[----:B------:R-:W-:Y:S01]  /*2770*/  FADD R2, R109, R2 ;  /* 0x000000026d027221 */ /* 0x000fe20000000000 */
[----:B------:R-:W-:Y:S01]  /*2780*/  FADD R108, R108, R3 ;  /* 0x000000036c6c7221 */ /* 0x000fe20000000000 */
[----:B------:R0:W-:Y:S01]  /*2790*/  STS [R105.X4+0x420], R77 ;  /* 0x0004204d69007388 */ /* 0x0001e20000004800 */
[----:B------:R-:W-:-:S03]  /*27a0*/  FADD R0, R107, R20 ;  /* 0x000000146b007221 */ /* 0x000fc60000000000 */
[----:B------:R-:W-:Y:S04]  /*27b0*/  STS [R105.X4+0x840], R78 ;  /* 0x0008404e69007388 */ /* 0x000fe80000004800 */
[----:B------:R1:W-:Y:S01]  /*27c0*/  STS [R105.X4+0xc60], R79 ;  /* 0x000c604f69007388 */ /* 0x0003e20000004800 */
[----:B0-----:R-:W-:-:S03]  /*27d0*/  CS2R R76, SRZ ;  /* 0x00000000004c7805 */ /* 0x001fc6000001ff00 */
[----:B------:R-:W-:Y:S04]  /*27e0*/  STS [R105.X4+0x100], R80 ;  /* 0x0001005069007388 */ /* 0x000fe80000004800 */
[----:B------:R-:W-:Y:S01]  /*27f0*/  STS [R105.X4+0x520], R81 ;  /* 0x0005205169007388 */ /* 0x000fe20000004800 */
[----:B-1----:R-:W-:-:S03]  /*2800*/  CS2R R78, SRZ ;  /* 0x00000000004e7805 */ /* 0x002fc6000001ff00 */
        /* <DEDUP_REMOVED lines=11> */
[----:B------:R-:W-:Y:S04]  /*28c0*/  LDS.128 R28, [R103.X4+0x10] ;  /* 0x00001000671c7984 */ /* 0x000fe80000004c00 */
[----:B------:R-:W0:Y:S04]  /*28d0*/  LDS.128 R60, [R103.X4] ;  /* 0x00000000673c7984 */ /* 0x000e280000004c00 */
[----:B------:R-:W-:Y:S04]  /*28e0*/  LDS.128 R20, [R103.X4+0x2110] ;  /* 0x0021100067147984 */ /* 0x000fe80000004c00 */
[----:B------:R-:W1:Y:S04]  /*28f0*/  LDS.128 R24, [R103.X4+0x2100] ;  /* 0x0021000067187984 */ /* 0x000e680000004c00 */
[----:B------:R-:W-:Y:S06]  /*2900*/  BAR.SYNC 0x0 ;  /* 0x0000000000007b1d */ /* 0x000fec0000000000 */
[----:B------:R-:W-:Y:S04]  /*2910*/  STS [R105.X4], R132 ;  /* 0x0000008469007388 */ /* 0x000fe80000004800 */
        /* <DEDUP_REMOVED lines=16> */
[----:B------:R-:W2:Y:S01]  /*2a20*/  @!P2 LDG.E.EL.128 R76, [R92.64] ;  /* 0x000000045c4ca981 */ /* 0x000ea2000c2e1d00 */
[----:B------:R-:W-:Y:S01]  /*2a30*/  CS2R R72, SRZ ;  /* 0x0000000000487805 */ /* 0x000fe2000001ff00 */
[----:B------:R-:W-:-:S06]  /*2a40*/  CS2R R74, SRZ ;  /* 0x00000000004a7805 */ /* 0x000fcc000001ff00 */
[----:B------:R3:W4:Y:S01]  /*2a50*/  @!P2 LDG.E.EL.128 R72, [R34.64] ;  /* 0x000000042248a981 */ /* 0x000722000c2e1d00 */
[----:B------:R-:W-:Y:S01]  /*2a60*/  IADD3 R101, R101, 0x30000, RZ ;  /* 0x0003000065657810 */ /* 0x000fe20007ffe0ff */
[----:B------:R-:W-:Y:S01]  /*2a70*/  CS2R R64, SRZ ;  /* 0x0000000000407805 */ /* 0x000fe2000001ff00 */
[----:B------:R-:W-:-:S03]  /*2a80*/  CS2R R66, SRZ ;  /* 0x0000000000427805 */ /* 0x000fc6000001ff00 */
[----:B------:R-:W-:-:S04]  /*2a90*/  IMAD.IADD R2, R102, 0x1, R101 ;  /* 0x0000000166027824 */ /* 0x000fc800078e0265 */
[----:B------:R-:W-:-:S05]  /*2aa0*/  IMAD.WIDE R2, R2, R99, c[0x0][0x160] ;  /* 0x0000580002027625 */ /* 0x000fca00078e0263 */
[----:B------:R5:W4:Y:S01]  /*2ab0*/  @!P1 LDG.E.EL.128 R64, [R2.64] ;  /* 0x0000000402409981 */ /* 0x000b22000c2e1d00 */
[----:B------:R-:W-:Y:S01]  /*2ac0*/  IADD3 R100, R100, R101, RZ ;  /* 0x0000006564647210 */ /* 0x000fe20007ffe0ff */
[----:B------:R-:W-:Y:S01]  /*2ad0*/  CS2R R68, SRZ ;  /* 0x0000000000447805 */ /* 0x000fe2000001ff00 */
[----:B------:R-:W-:-:S03]  /*2ae0*/  CS2R R70, SRZ ;  /* 0x0000000000467805 */ /* 0x000fc6000001ff00 */
[----:B---3--:R-:W-:-:S05]  /*2af0*/  IMAD.WIDE R34, R100, R99, c[0x0][0x160] ;  /* 0x0000580064227625 */ /* 0x008fca00078e0263 */
[----:B------:R3:W4:Y:S04]  /*2b00*/  @!P0 LDG.E.EL.128 R68, [R34.64] ;  /* 0x0000000422448981 */ /* 0x000728000c2e1d00 */
[----:B------:R-:W0:Y:S01]  /*2b10*/  S2R R0, SR_TID.X ;  /* 0x0000000000007919 */ /* 0x000e220000002100 */
[----:B------:R-:W-:Y:S01]  /*2b20*/  IMAD.U32 R81, R37, 0x10000, RZ ;  /* 0x0001000025517824 */ /* 0x000fe200078e00ff */
[----:B-----5:R-:W-:Y:S02]  /*2b30*/  PRMT R2, R36, 0x7632, R2 ;  /* 0x0000763224027816 */ /* 0x020fe40000000002 */
[----:B------:R-:W-:Y:S02]  /*2b40*/  SHF.L.U32 R84, R42, 0x10, RZ ;  /* 0x000000102a547819 */ /* 0x000fe400000006ff */
[----:B---3--:R-:W-:-:S02]  /*2b50*/  PRMT R34, R39, 0x7632, R34 ;  /* 0x0000763227227816 */ /* 0x008fc40000000022 */
[----:B------:R-:W-:Y:S01]  /*2b60*/  SHF.L.U32 R83, R39, 0x10, RZ ;  /* 0x0000001027537819 */ /* 0x000fe200000006ff */
[----:B0-----:R-:W-:Y:S01]  /*2b70*/  IMAD.SHL.U32 R32, R0, 0x4, RZ ;  /* 0x0000000400207824 */ /* 0x001fe200078e00ff */
[----:B------:R-:W-:-:S04]  /*2b80*/  SHF.R.U32.HI R80, RZ, 0x6, R0 ;  /* 0x00000006ff507819 */ /* 0x000fc80000011600 */
[----:B------:R-:W-:Y:S02]  /*2b90*/  SGXT.U32 R0, R80, 0x2 ;  /* 0x000000025000781a */ /* 0x000fe40000000000 */
[----:B------:R-:W-:Y:S01]  /*2ba0*/  LOP3.LUT R3, R32, 0xfc, RZ, 0xc0, !PT ;  /* 0x000000fc20037812 */ /* 0x000fe200078ec0ff */
[----:B------:R-:W-:Y:S01]  /*2bb0*/  IMAD.U32 R80, R36, 0x10000, RZ ;  /* 0x0001000024507824 */ /* 0x000fe200078e00ff */
[----:B------:R-:W-:-:S03]  /*2bc0*/  PRMT R36, R41, 0x7632, R36 ;  /* 0x0000763229247816 */ /* 0x000fc60000000024 */
[--C-:B------:R-:W-:Y:S01]  /*2bd0*/  IMAD R0, R0, 0x108, R3.reuse ;  /* 0x0000010800007824 */ /* 0x100fe200078e0203 */
[----:B------:R-:W-:Y:S02]  /*2be0*/  PRMT R3, R37, 0x7632, R3 ;  /* 0x0000763225037816 */ /* 0x000fe40000000003 */
[----:B------:R-:W-:Y:S02]  /*2bf0*/  PRMT R37, R42, 0x7632, R37 ;  /* 0x000076322a257816 */ /* 0x000fe40000000025 */
[----:B------:R-:W-:Y:S01]  /*2c00*/  SHF.L.U32 R42, R41, 0x10, RZ ;  /* 0x00000010292a7819 */ /* 0x000fe200000006ff */
[C---:B------:R-:W-:Y:S01]  /*2c10*/  IMAD.U32 R82, R38.reuse, 0x10000, RZ ;  /* 0x0001000026527824 */ /* 0x040fe200078e00ff */
[----:B------:R-:W-:Y:S01]  /*2c20*/  PRMT R32, R38, 0x7632, R32 ;  /* 0x0000763226207816 */ /* 0x000fe20000000020 */
[C---:B------:R-:W-:Y:S01]  /*2c30*/  IMAD.U32 R85, R43.reuse, 0x10000, RZ ;  /* 0x000100002b557824 */ /* 0x040fe200078e00ff */
[----:B------:R-:W-:Y:S02]  /*2c40*/  PRMT R38, R43, 0x7632, R38 ;  /* 0x000076322b267816 */ /* 0x000fe40000000026 */
[----:B------:R-:W-:-:S02]  /*2c50*/  ISETP.GT.AND P3, PT, R97, 0x7f, PT ;  /* 0x0000007f6100780c */ /* 0x000fc40003f64270 */
[----:B------:R-:W-:Y:S02]  /*2c60*/  SHF.L.U32 R32, R32, 0x10, RZ ;  /* 0x0000001020207819 */ /* 0x000fe400000006ff */
[----:B------:R-:W-:Y:S01]  /*2c70*/  ISETP.GT.AND P4, PT, R98, 0x7f, PT ;  /* 0x0000007f6200780c */ /* 0x000fe20003f84270 */
[----:B------:R-:W-:Y:S01]  /*2c80*/  IMAD.U32 R38, R38, 0x10000, RZ ;  /* 0x0001000026267824 */ /* 0x000fe200078e00ff */
[C---:B------:R-:W-:Y:S01]  /*2c90*/  PRMT R35, R40.reuse, 0x7632, R35 ;  /* 0x0000763228237816 */ /* 0x040fe20000000023 */
[----:B------:R-:W-:Y:S01]  /*2ca0*/  IMAD.U32 R40, R40, 0x10000, RZ ;  /* 0x0001000028287824 */ /* 0x000fe200078e00ff */
[----:B------:R-:W-:-:S03]  /*2cb0*/  SHF.L.U32 R37, R37, 0x10, RZ ;  /* 0x0000001025257819 */ /* 0x000fc600000006ff */
[----:B------:R-:W-:Y:S02]  /*2cc0*/  IMAD.U32 R35, R35, 0x10000, RZ ;  /* 0x0001000023237824 */ /* 0x000fe400078e00ff */
[----:B------:R-:W-:Y:S01]  /*2cd0*/  IMAD.U32 R34, R34, 0x10000, RZ ;  /* 0x0001000022227824 */ /* 0x000fe200078e00ff */
[----:B------:R-:W-:Y:S02]  /*2ce0*/  SHF.L.U32 R36, R36, 0x10, RZ ;  /* 0x0000001024247819 */ /* 0x000fe400000006ff */
[----:B------:R-:W-:Y:S02]  /*2cf0*/  SHF.R.U32.HI R33, RZ, 0x6, R33 ;  /* 0x00000006ff217819 */ /* 0x000fe40000011621 */
[----:B--2---:R-:W-:Y:S02]  /*2d00*/  SEL R76, R76, RZ, !P2 ;  /* 0x000000ff4c4c7207 */ /* 0x004fe40005000000 */
[----:B------:R-:W-:Y:S02]  /*2d10*/  SEL R39, R78, RZ, !P2 ;  /* 0x000000ff4e277207 */ /* 0x000fe40005000000 */
[----:B------:R-:W-:-:S02]  /*2d20*/  SHF.L.U32 R41, R76, 0x10, RZ ;  /* 0x000000104c297819 */ /* 0x000fc400000006ff */
[----:B------:R-:W-:Y:S02]  /*2d30*/  SEL R86, R79, RZ, !P2 ;  /* 0x000000ff4f567207 */ /* 0x000fe40005000000 */
[----:B------:R-:W-:Y:S01]  /*2d40*/  SEL R78, R77, RZ, !P2 ;  /* 0x000000ff4d4e7207 */ /* 0x000fe20005000000 */
[C---:B------:R-:W-:Y:S01]  /*2d50*/  IMAD.U32 R77, R39.reuse, 0x10000, RZ ;  /* 0x00010000274d7824 */ /* 0x040fe200078e00ff */
[----:B------:R-:W-:Y:S01]  /*2d60*/  FFMA R41, -R4, R41, RZ ;  /* 0x0000002904297223 */ /* 0x000fe200000001ff */
[----:B------:R-:W-:Y:S01]  /*2d70*/  IMAD.U32 R79, R86, 0x10000, RZ ;  /* 0x00010000564f7824 */ /* 0x000fe200078e00ff */
[----:B------:R-:W-:Y:S02]  /*2d80*/  PRMT R39, R39, 0x7632, R39 ;  /* 0x0000763227277816 */ /* 0x000fe40000000027 */
[----:B------:R-:W-:Y:S01]  /*2d90*/  PRMT R4, R76, 0x7632, R4 ;  /* 0x000076324c047816 */ /* 0x000fe20000000004 */
[----:B------:R-:W-:Y:S01]  /*2da0*/  FFMA R79, -R10, R79, RZ ;  /* 0x0000004f0a4f7223 */ /* 0x000fe200000001ff */
[----:B------:R-:W-:-:S02]  /*2db0*/  IMAD.U32 R43, R78, 0x10000, RZ ;  /* 0x000100004e2b7824 */ /* 0x000fc400078e00ff */
[----:B------:R-:W-:Y:S02]  /*2dc0*/  IMAD.U32 R10, R39, 0x10000, RZ ;  /* 0x00010000270a7824 */ /* 0x000fe400078e00ff */
[----:B------:R-:W-:Y:S01]  /*2dd0*/  IMAD.U32 R4, R4, 0x10000, RZ ;  /* 0x0001000004047824 */ /* 0x000fe200078e00ff */
[----:B------:R-:W-:Y:S01]  /*2de0*/  FFMA R43, -R6, R43, RZ ;  /* 0x0000002b062b7223 */ /* 0x000fe200000001ff */
[----:B------:R-:W-:Y:S01]  /*2df0*/  FFMA R9, -R9, R10, RZ ;  /* 0x0000000a09097223 */ /* 0x000fe200000001ff */
[----:B------:R-:W-:Y:S01]  /*2e00*/  PRMT R6, R78, 0x7632, R6 ;  /* 0x000076324e067816 */ /* 0x000fe20000000006 */
[----:B------:R-:W-:Y:S01]  /*2e10*/  FFMA R4, -R5, R4, RZ ;  /* 0x0000000405047223 */ /* 0x000fe200000001ff */
[----:B----4-:R-:W-:Y:S01]  /*2e20*/  SEL R75, R75, RZ, !P2 ;  /* 0x000000ff4b4b7207 */ /* 0x010fe20005000000 */
[----:B------:R-:W-:Y:S01]  /*2e30*/  IMAD.U32 R5, R2, 0x10000, RZ ;  /* 0x0001000002057824 */ /* 0x000fe200078e00ff */
[----:B------:R-:W-:Y:S01]  /*2e40*/  FSEL R2, R9, RZ, P3 ;  /* 0x000000ff09027208 */ /* 0x000fe20001800000 */
[----:B------:R-:W-:Y:S01]  /*2e50*/  IMAD.U32 R6, R6, 0x10000, RZ ;  /* 0x0001000006067824 */ /* 0x000fe200078e00ff */
[----:B------:R-:W-:Y:S01]  /*2e60*/  FSEL R4, R4, RZ, P3 ;  /* 0x000000ff04047208 */ /* 0x000fe20001800000 */
[----:B------:R-:W-:Y:S01]  /*2e70*/  IMAD.U32 R9, R75, 0x10000, RZ ;  /* 0x000100004b097824 */ /* 0x000fe200078e00ff */
[----:B------:R-:W-:-:S02]  /*2e80*/  SEL R74, R74, RZ, !P2 ;  /* 0x000000ff4a4a7207 */ /* 0x000fc40005000000 */
[----:B------:R-:W-:Y:S02]  /*2e90*/  PRMT R75, R75, 0x7632, R75 ;  /* 0x000076324b4b7816 */ /* 0x000fe4000000004b */
[----:B------:R-:W-:Y:S01]  /*2ea0*/  SEL R72, R72, RZ, !P2 ;  /* 0x000000ff48487207 */ /* 0x000fe20005000000 */
[----:B------:R-:W-:Y:S01]  /*2eb0*/  FFMA R6, -R7, R6, RZ ;  /* 0x0000000607067223 */ /* 0x000fe200000001ff */
[----:B------:R-:W-:Y:S01]  /*2ec0*/  FFMA R45, R45, R32, R2 ;  /* 0x000000202d2d7223 */ /* 0x000fe20000000002 */
[----:B------:R-:W-:Y:S01]  /*2ed0*/  FFMA R57, R57, R5, R4 ;  /* 0x0000000539397223 */ /* 0x000fe20000000004 */
[----:B------:R-:W-:Y:S01]  /*2ee0*/  SHF.L.U32 R2, R3, 0x10, RZ ;  /* 0x0000001003027819 */ /* 0x000fe200000006ff */
[----:B------:R-:W-:Y:S01]  /*2ef0*/  IMAD.U32 R7, R74, 0x10000, RZ ;  /* 0x000100004a077824 */ /* 0x000fe200078e00ff */
[----:B------:R-:W-:Y:S02]  /*2f00*/  SHF.L.U32 R4, R75, 0x10, RZ ;  /* 0x000000104b047819 */ /* 0x000fe400000006ff */
[----:B------:R-:W-:-:S02]  /*2f10*/  SHF.L.U32 R3, R72, 0x10, RZ ;  /* 0x0000001048037819 */ /* 0x000fc400000006ff */
[----:B------:R-:W-:Y:S02]  /*2f20*/  PRMT R74, R74, 0x7632, R74 ;  /* 0x000076324a4a7816 */ /* 0x000fe4000000004a */
[----:B------:R-:W-:Y:S02]  /*2f30*/  SEL R73, R73, RZ, !P2 ;  /* 0x000000ff49497207 */ /* 0x000fe40005000000 */
[----:B------:R-:W-:Y:S01]  /*2f40*/  PRMT R72, R72, 0x7632, R72 ;  /* 0x0000763248487816 */ /* 0x000fe20000000048 */
[----:B------:R-:W-:Y:S01]  /*2f50*/  FFMA R4, -R19, R4, RZ ;  /* 0x0000000413047223 */ /* 0x000fe200000001ff */
[----:B------:R-:W-:Y:S01]  /*2f60*/  FFMA R3, -R12, R3, RZ ;  /* 0x000000030c037223 */ /* 0x000fe200000001ff */
[----:B------:R-:W-:Y:S02]  /*2f70*/  IMAD.U32 R74, R74, 0x10000, RZ ;  /* 0x000100004a4a7824 */ /* 0x000fe400078e00ff */
[----:B------:R-:W-:Y:S02]  /*2f80*/  IMAD.U32 R5, R73, 0x10000, RZ ;  /* 0x0001000049057824 */ /* 0x000fe400078e00ff */
[----:B------:R-:W-:Y:S01]  /*2f90*/  IMAD.U32 R72, R72, 0x10000, RZ ;  /* 0x0001000048487824 */ /* 0x000fe200078e00ff */
[----:B------:R-:W-:Y:S01]  /*2fa0*/  FSEL R6, R6, RZ, P3 ;  /* 0x000000ff06067208 */ /* 0x000fe20001800000 */
[----:B------:R-:W-:Y:S01]  /*2fb0*/  FFMA R7, -R16, R7, RZ ;  /* 0x0000000710077223 */ /* 0x000fe200000001ff */
[----:B------:R-:W-:Y:S01]  /*2fc0*/  FFMA R17, -R17, R74, RZ ;  /* 0x0000004a11117223 */ /* 0x000fe200000001ff */
[----:B------:R-:W-:Y:S01]  /*2fd0*/  FSEL R4, R4, RZ, P4 ;  /* 0x000000ff04047208 */ /* 0x000fe20002000000 */
[----:B------:R-:W-:Y:S01]  /*2fe0*/  FFMA R77, -R8, R77, RZ ;  /* 0x0000004d084d7223 */ /* 0x000fe200000001ff */
[----:B------:R-:W-:Y:S01]  /*2ff0*/  FFMA R5, -R14, R5, RZ ;  /* 0x000000050e057223 */ /* 0x000fe200000001ff */
[----:B------:R-:W-:Y:S01]  /*3000*/  FFMA R13, -R13, R72, RZ ;  /* 0x000000480d0d7223 */ /* 0x000fe200000001ff */
[----:B------:R-:W-:-:S02]  /*3010*/  FSEL R3, R3, RZ, P4 ;  /* 0x000000ff03037208 */ /* 0x000fc40002000000 */
[----:B------:R-:W-:Y:S02]  /*3020*/  PRMT R8, R86, 0x7632, R8 ;  /* 0x0000763256087816 */ /* 0x000fe40000000008 */
[----:B------:R-:W-:Y:S01]  /*3030*/  SEL R64, R64, RZ, !P1 ;  /* 0x000000ff40407207 */ /* 0x000fe20004800000 */
[----:B------:R-:W-:Y:S01]  /*3040*/  FFMA R59, R59, R2, R6 ;  /* 0x000000023b3b7223 */ /* 0x000fe20000000006 */
[----:B------:R-:W-:Y:S01]  /*3050*/  FSEL R7, R7, RZ, P4 ;  /* 0x000000ff07077208 */ /* 0x000fe20002000000 */
[----:B------:R-:W-:Y:S01]  /*3060*/  FFMA R55, R55, R38, R4 ;  /* 0x0000002637377223 */ /* 0x000fe20000000004 */
[----:B------:R-:W-:Y:S01]  /*3070*/  FSEL R6, R17, RZ, P4 ;  /* 0x000000ff11067208 */ /* 0x000fe20002000000 */
[----:B------:R-:W-:Y:S01]  /*3080*/  FFMA R17, R48, R40, R3 ;  /* 0x0000002830117223 */ /* 0x000fe20000000003 */
[----:B------:R-:W-:Y:S01]  /*3090*/  SHF.L.U32 R8, R8, 0x10, RZ ;  /* 0x0000001008087819 */ /* 0x000fe200000006ff */
[----:B------:R-:W-:Y:S01]  /*30a0*/  IMAD.U32 R3, R64, 0x10000, RZ ;  /* 0x0001000040037824 */ /* 0x000fe200078e00ff */
[----:B------:R-:W-:-:S02]  /*30b0*/  FSEL R5, R5, RZ, P4 ;  /* 0x000000ff05057208 */ /* 0x000fc40002000000 */
[----:B------:R-:W-:Y:S02]  /*30c0*/  FSEL R4, R13, RZ, P4 ;  /* 0x000000ff0d047208 */ /* 0x000fe40002000000 */
[----:B------:R-:W-:Y:S02]  /*30d0*/  SEL R65, R65, RZ, !P1 ;  /* 0x000000ff41417207 */ /* 0x000fe40004800000 */
[----:B------:R-:W-:Y:S02]  /*30e0*/  SEL R67, R67, RZ, !P1 ;  /* 0x000000ff43437207 */ /* 0x000fe40004800000 */
[----:B------:R-:W-:Y:S01]  /*30f0*/  SEL R66, R66, RZ, !P1 ;  /* 0x000000ff42427207 */ /* 0x000fe20004800000 */
[----:B------:R-:W-:Y:S01]  /*3100*/  FFMA R52, R52, R84, R7 ;  /* 0x0000005434347223 */ /* 0x000fe20000000007 */
[----:B------:R-:W-:Y:S01]  /*3110*/  FFMA R8, -R11, R8, RZ ;  /* 0x000000080b087223 */ /* 0x000fe200000001ff */
[----:B------:R-:W-:Y:S01]  /*3120*/  FFMA R19, R50, R42, R5 ;  /* 0x0000002a32137223 */ /* 0x000fe20000000005 */
[----:B------:R-:W-:Y:S01]  /*3130*/  SHF.L.U32 R7, R67, 0x10, RZ ;  /* 0x0000001043077819 */ /* 0x000fe200000006ff */
[----:B------:R-:W-:Y:S01]  /*3140*/  FFMA R38, R49, R35, R4 ;  /* 0x0000002331267223 */ /* 0x000fe20000000004 */
[----:B------:R-:W-:Y:S01]  /*3150*/  FMUL R60, R60, R3 ;  /* 0x000000033c3c7220 */ /* 0x000fe20000400000 */
[C---:B------:R-:W-:Y:S01]  /*3160*/  IMAD.U32 R5, R65.reuse, 0x10000, RZ ;  /* 0x0001000041057824 */ /* 0x040fe200078e00ff */
[----:B------:R-:W-:-:S02]  /*3170*/  PRMT R3, R65, 0x7632, R3 ;  /* 0x0000763241037816 */ /* 0x000fc40000000003 */
[----:B------:R-:W-:Y:S01]  /*3180*/  PRMT R4, R66, 0x7632, R4 ;  /* 0x0000763242047816 */ /* 0x000fe20000000004 */
[----:B------:R-:W-:Y:S01]  /*3190*/  FFMA R40, R53, R37, R6 ;  /* 0x0000002535287223 */ /* 0x000fe20000000006 */
[----:B------:R-:W-:Y:S01]  /*31a0*/  PRMT R73, R73, 0x7632, R73 ;  /* 0x0000763249497816 */ /* 0x000fe20000000049 */
[----:B------:R-:W-:Y:S01]  /*31b0*/  FMUL R62, R62, R5 ;  /* 0x000000053e3e7220 */ /* 0x000fe20000400000 */
[----:B------:R-:W-:Y:S01]  /*31c0*/  FSEL R8, R8, RZ, P3 ;  /* 0x000000ff08087208 */ /* 0x000fe20001800000 */
[----:B------:R-:W-:Y:S01]  /*31d0*/  FMUL R30, R30, R7 ;  /* 0x000000071e1e7220 */ /* 0x000fe20000400000 */
[----:B------:R-:W-:Y:S01]  /*31e0*/  SHF.L.U32 R6, R3, 0x10, RZ ;  /* 0x0000001003067819 */ /* 0x000fe200000006ff */
[----:B------:R-:W-:Y:S01]  /*31f0*/  IMAD.U32 R7, R66, 0x10000, RZ ;  /* 0x0001000042077824 */ /* 0x000fe200078e00ff */
[----:B------:R-:W-:Y:S01]  /*3200*/  PRMT R5, R67, 0x7632, R5 ;  /* 0x0000763243057816 */ /* 0x000fe20000000005 */
[----:B------:R-:W-:Y:S01]  /*3210*/  IMAD.U32 R4, R4, 0x10000, RZ ;  /* 0x0001000004047824 */ /* 0x000fe200078e00ff */
[----:B------:R-:W-:Y:S01]  /*3220*/  FFMA R9, -R18, R9, RZ ;  /* 0x0000000912097223 */ /* 0x000fe200000001ff */
[----:B------:R-:W-:Y:S01]  /*3230*/  IMAD.U32 R2, R73, 0x10000, RZ ;  /* 0x0001000049027824 */ /* 0x000fe200078e00ff */
[----:B------:R-:W-:Y:S01]  /*3240*/  FFMA R47, R47, R34, R8 ;  /* 0x000000222f2f7223 */ /* 0x000fe20000000008 */
[----:B------:R-:W-:Y:S01]  /*3250*/  FMUL R7, R28, R7 ;  /* 0x000000071c077220 */ /* 0x000fe20000400000 */
[----:B------:R-:W-:Y:S01]  /*3260*/  FMUL R6, R63, R6 ;  /* 0x000000063f067220 */ /* 0x000fe20000400000 */
[----:B------:R-:W-:Y:S01]  /*3270*/  FMUL R4, R29, R4 ;  /* 0x000000041d047220 */ /* 0x000fe20000400000 */
[----:B------:R-:W-:Y:S01]  /*3280*/  FSEL R77, R77, RZ, P3 ;  /* 0x000000ff4d4d7208 */ /* 0x000fe20001800000 */
[----:B------:R-:W-:Y:S01]  /*3290*/  IMAD.U32 R8, R5, 0x10000, RZ ;  /* 0x0001000005087824 */ /* 0x000fe200078e00ff */
[----:B------:R-:W-:Y:S01]  /*32a0*/  FFMA R2, -R15, R2, RZ ;  /* 0x000000020f027223 */ /* 0x000fe200000001ff */
[----:B------:R-:W-:Y:S01]  /*32b0*/  FSEL R9, R9, RZ, P4 ;  /* 0x000000ff09097208 */ /* 0x000fe20002000000 */
[----:B------:R-:W-:Y:S01]  /*32c0*/  LDS.128 R12, [R103.X4+0x2110] ;  /* 0x00211000670c7984 */ /* 0x000fe20000004c00 */
[----:B------:R-:W-:Y:S01]  /*32d0*/  FSEL R79, R79, RZ, P3 ;  /* 0x000000ff4f4f7208 */ /* 0x000fe20001800000 */
[----:B------:R-:W-:Y:S01]  /*32e0*/  FMUL R8, R31, R8 ;  /* 0x000000081f087220 */ /* 0x000fe20000400000 */
[----:B------:R-:W-:Y:S01]  /*32f0*/  FSEL R7, R7, RZ, !P1 ;  /* 0x000000ff07077208 */ /* 0x000fe20004800000 */
[----:B------:R-:W-:Y:S01]  /*3300*/  FFMA R44, R44, R82, R77 ;  /* 0x000000522c2c7223 */ /* 0x000fe2000000004d */
[----:B------:R-:W-:-:S02]  /*3310*/  FSEL R6, R6, RZ, !P1 ;  /* 0x000000ff06067208 */ /* 0x000fc40004800000 */
[----:B------:R-:W-:Y:S02]  /*3320*/  FSEL R4, R4, RZ, !P1 ;  /* 0x000000ff04047208 */ /* 0x000fe40004800000 */
[----:B------:R-:W-:Y:S02]  /*3330*/  SEL R69, R69, RZ, !P0 ;  /* 0x000000ff45457207 */ /* 0x000fe40004000000 */
[----:B------:R-:W-:Y:S02]  /*3340*/  SEL R71, R71, RZ, !P0 ;  /* 0x000000ff47477207 */ /* 0x000fe40004000000 */
[----:B------:R-:W-:Y:S02]  /*3350*/  FSEL R2, R2, RZ, P4 ;  /* 0x000000ff02027208 */ /* 0x000fe40002000000 */
[----:B------:R-:W-:Y:S01]  /*3360*/  SEL R68, R68, RZ, !P0 ;  /* 0x000000ff44447207 */ /* 0x000fe20004000000 */
[----:B------:R-:W-:Y:S01]  /*3370*/  FFMA R85, R54, R85, R9 ;  /* 0x0000005536557223 */ /* 0x000fe20000000009 */
[----:B------:R-:W-:Y:S01]  /*3380*/  FSEL R30, R30, RZ, !P1 ;  /* 0x000000ff1e1e7208 */ /* 0x000fe20004800000 */
[----:B------:R-:W-:Y:S01]  /*3390*/  FFMA R79, R46, R83, R79 ;  /* 0x000000532e4f7223 */ /* 0x000fe2000000004f */
[----:B------:R-:W-:Y:S01]  /*33a0*/  FADD R34, R44, R7 ;  /* 0x000000072c227221 */ /* 0x000fe20000000000 */
[----:B------:R-:W-:Y:S01]  /*33b0*/  FADD R28, R59, R6 ;  /* 0x000000063b1c7221 */ /* 0x000fe20000000000 */
[----:B------:R-:W-:Y:S01]  /*33c0*/  FSEL R8, R8, RZ, !P1 ;  /* 0x000000ff08087208 */ /* 0x000fe20004800000 */
[----:B------:R-:W-:Y:S01]  /*33d0*/  FADD R32, R45, R4 ;  /* 0x000000042d207221 */ /* 0x000fe20000000000 */
[----:B------:R-:W-:Y:S01]  /*33e0*/  IMAD.U32 R9, R69, 0x10000, RZ ;  /* 0x0001000045097824 */ /* 0x000fe200078e00ff */
[----:B------:R-:W-:Y:S01]  /*33f0*/  SHF.L.U32 R3, R68, 0x10, RZ ;  /* 0x0000001044037819 */ /* 0x000fe200000006ff */
[----:B------:R-:W-:Y:S01]  /*3400*/  IMAD.U32 R11, R71, 0x10000, RZ ;  /* 0x00010000470b7824 */ /* 0x000fe200078e00ff */
[----:B------:R-:W0:Y:S01]  /*3410*/  LDS.128 R4, [R103.X4+0x10] ;  /* 0x0000100067047984 */ /* 0x000e220000004c00 */
[--C-:B------:R-:W-:Y:S01]  /*3420*/  FFMA R36, R51, R36, R2.reuse ;  /* 0x0000002433247223 */ /* 0x100fe20000000002 */
[----:B------:R-:W-:Y:S01]  /*3430*/  PRMT R2, R64, 0x7632, R2 ;  /* 0x0000763240027816 */ /* 0x000fe20000000002 */
[----:B------:R-:W-:Y:S01]  /*3440*/  FADD R31, R79, R30 ;  /* 0x0000001e4f1f7221 */ /* 0x000fe20000000000 */
[----:B------:R-:W-:Y:S01]  /*3450*/  FADD R30, R47, R8 ;  /* 0x000000082f1e7221 */ /* 0x000fe20000000000 */
[----:B-1----:R-:W-:Y:S01]  /*3460*/  FMUL R26, R26, R9 ;  /* 0x000000091a1a7220 */ /* 0x002fe20000400000 */
[----:B------:R-:W-:Y:S01]  /*3470*/  FMUL R22, R22, R11 ;  /* 0x0000000b16167220 */ /* 0x000fe20000400000 */
[----:B------:R-:W-:Y:S01]  /*3480*/  FMUL R24, R24, R3 ;  /* 0x0000000318187220 */ /* 0x000fe20000400000 */
[----:B------:R-:W1:Y:S01]  /*3490*/  LDS.128 R8, [R103.X4] ;  /* 0x0000000067087984 */ /* 0x000e620000004c00 */
[----:B------:R-:W-:Y:S01]  /*34a0*/  IMAD.U32 R2, R2, 0x10000, RZ ;  /* 0x0001000002027824 */ /* 0x000fe200078e00ff */
[----:B------:R-:W-:-:S02]  /*34b0*/  FSEL R26, R26, RZ, !P0 ;  /* 0x000000ff1a1a7208 */ /* 0x000fc40004000000 */
[----:B------:R-:W-:Y:S01]  /*34c0*/  FSEL R24, R24, RZ, !P0 ;  /* 0x000000ff18187208 */ /* 0x000fe20004000000 */
[----:B------:R-:W-:Y:S02]  /*34d0*/  FMUL R2, R61, R2 ;  /* 0x000000023d027220 */ /* 0x000fe40000400000 */
[----:B------:R-:W-:Y:S02]  /*34e0*/  FADD R26, R19, R26 ;  /* 0x0000001a131a7221 */ /* 0x000fe40000000000 */
[----:B------:R-:W-:Y:S01]  /*34f0*/  FADD R24, R17, R24 ;  /* 0x0000001811187221 */ /* 0x000fe20000000000 */
[----:B------:R-:W-:Y:S01]  /*3500*/  FSEL R2, R2, RZ, !P1 ;  /* 0x000000ff02027208 */ /* 0x000fe20004800000 */
[----:B------:R-:W2:Y:S01]  /*3510*/  LDS.128 R16, [R103.X4+0x2100] ;  /* 0x0021000067107984 */ /* 0x000ea20000004c00 */
[----:B------:R-:W-:Y:S02]  /*3520*/  PRMT R69, R69, 0x7632, R69 ;  /* 0x0000763245457816 */ /* 0x000fe40000000045 */
[----:B------:R-:W-:Y:S01]  /*3530*/  SEL R70, R70, RZ, !P0 ;  /* 0x000000ff46467207 */ /* 0x000fe20004000000 */
[----:B------:R-:W-:Y:S01]  /*3540*/  FADD R29, R57, R2 ;  /* 0x00000002391d7221 */ /* 0x000fe20000000000 */
[----:B------:R-:W-:Y:S01]  /*3550*/  PRMT R71, R71, 0x7632, R71 ;  /* 0x0000763247477816 */ /* 0x000fe20000000047 */
[----:B------:R-:W-:Y:S01]  /*3560*/  IMAD.U32 R2, R69, 0x10000, RZ ;  /* 0x0001000045027824 */ /* 0x000fe200078e00ff */
[----:B------:R-:W-:-:S02]  /*3570*/  SHF.L.U32 R3, R70, 0x10, RZ ;  /* 0x0000001046037819 */ /* 0x000fc400000006ff */
[----:B------:R-:W-:Y:S01]  /*3580*/  PRMT R70, R70, 0x7632, R70 ;  /* 0x0000763246467816 */ /* 0x000fe20000000046 */
[----:B------:R-:W-:Y:S01]  /*3590*/  FMUL R27, R27, R2 ;  /* 0x000000021b1b7220 */ /* 0x000fe20000400000 */
[----:B------:R-:W-:Y:S02]  /*35a0*/  SHF.L.U32 R2, R71, 0x10, RZ ;  /* 0x0000001047027819 */ /* 0x000fe400000006ff */
[----:B------:R-:W-:Y:S01]  /*35b0*/  FSEL R41, R41, RZ, P3 ;  /* 0x000000ff29297208 */ /* 0x000fe20001800000 */
[----:B------:R-:W-:Y:S01]  /*35c0*/  IMAD.U32 R70, R70, 0x10000, RZ ;  /* 0x0001000046467824 */ /* 0x000fe200078e00ff */
[----:B------:R-:W-:Y:S01]  /*35d0*/  PRMT R68, R68, 0x7632, R68 ;  /* 0x0000763244447816 */ /* 0x000fe20000000044 */
[----:B------:R-:W-:Y:S01]  /*35e0*/  FMUL R2, R23, R2 ;  /* 0x0000000217027220 */ /* 0x000fe20000400000 */
[----:B------:R-:W-:Y:S01]  /*35f0*/  FSEL R60, R60, RZ, !P1 ;  /* 0x000000ff3c3c7208 */ /* 0x000fe20004800000 */
[----:B------:R-:W-:Y:S01]  /*3600*/  FMUL R3, R20, R3 ;  /* 0x0000000314037220 */ /* 0x000fe20000400000 */
[----:B------:R-:W-:Y:S01]  /*3610*/  FMUL R21, R21, R70 ;  /* 0x0000004615157220 */ /* 0x000fe20000400000 */
[----:B------:R-:W-:Y:S01]  /*3620*/  FFMA R41, R56, R80, R41 ;  /* 0x0000005038297223 */ /* 0x000fe20000000029 */
[----:B------:R-:W-:Y:S01]  /*3630*/  IMAD.U32 R68, R68, 0x10000, RZ ;  /* 0x0001000044447824 */ /* 0x000fe200078e00ff */
[----:B------:R-:W-:Y:S01]  /*3640*/  FSEL R27, R27, RZ, !P0 ;  /* 0x000000ff1b1b7208 */ /* 0x000fe20004000000 */
[----:B------:R-:W-:Y:S01]  /*3650*/  FADD R23, RZ, R34 ;  /* 0x00000022ff177221 */ /* 0x000fe20000000000 */
[----:B------:R-:W-:Y:S01]  /*3660*/  FSEL R43, R43, RZ, P3 ;  /* 0x000000ff2b2b7208 */ /* 0x000fe20001800000 */
[----:B------:R-:W-:Y:S01]  /*3670*/  FADD R32, RZ, R32 ;  /* 0x00000020ff207221 */ /* 0x000fe20000000000 */
[----:B------:R-:W-:Y:S01]  /*3680*/  FSEL R2, R2, RZ, !P0 ;  /* 0x000000ff02027208 */ /* 0x000fe20004000000 */
[----:B------:R-:W-:Y:S01]  /*3690*/  FADD R60, R41, R60 ;  /* 0x0000003c293c7221 */ /* 0x000fe20000000000 */
[----:B------:R-:W-:Y:S01]  /*36a0*/  FMUL R25, R25, R68 ;  /* 0x0000004419197220 */ /* 0x000fe20000400000 */
[----:B------:R-:W-:Y:S01]  /*36b0*/  FSEL R22, R22, RZ, !P0 ;  /* 0x000000ff16167208 */ /* 0x000fe20004000000 */
[----:B------:R-:W-:Y:S01]  /*36c0*/  FADD R27, R36, R27 ;  /* 0x0000001b241b7221 */ /* 0x000fe20000000000 */
[----:B------:R-:W-:-:S02]  /*36d0*/  FSEL R3, R3, RZ, !P0 ;  /* 0x000000ff03037208 */ /* 0x000fc40004000000 */
[----:B------:R-:W-:Y:S01]  /*36e0*/  FSEL R21, R21, RZ, !P0 ;  /* 0x000000ff15157208 */ /* 0x000fe20004000000 */
[----:B------:R-:W-:Y:S01]  /*36f0*/  FFMA R43, R58, R81, R43 ;  /* 0x000000513a2b7223 */ /* 0x000fe2000000002b */
[----:B------:R-:W-:Y:S01]  /*3700*/  FSEL R62, R62, RZ, !P1 ;  /* 0x000000ff3e3e7208 */ /* 0x000fe20004800000 */
[----:B0-----:R-:W-:Y:S01]  /*3710*/  FADD R36, R4, R23 ;  /* 0x0000001704247221 */ /* 0x001fe20000000000 */
[----:B------:R-:W-:Y:S01]  /*3720*/  FADD R37, R5, R32 ;  /* 0x0000002005257221 */ /* 0x000fe20000000000 */
[----:B------:R-:W-:Y:S01]  /*3730*/  FADD R4, RZ, R29 ;  /* 0x0000001dff047221 */ /* 0x000fe20000000000 */
[----:B------:R-:W-:Y:S01]  /*3740*/  FADD R2, R55, R2 ;  /* 0x0000000237027221 */ /* 0x000fe20000000000 */
[----:B------:R-:W-:Y:S01]  /*3750*/  FADD R5, RZ, R60 ;  /* 0x0000003cff057221 */ /* 0x000fe20000000000 */
[----:B------:R-:W-:Y:S01]  /*3760*/  FADD R22, R85, R22 ;  /* 0x0000001655167221 */ /* 0x000fe20000000000 */
[----:B------:R-:W-:Y:S01]  /*3770*/  FSEL R25, R25, RZ, !P0 ;  /* 0x000000ff19197208 */ /* 0x000fe20004000000 */
[----:B------:R-:W-:Y:S01]  /*3780*/  FADD R3, R52, R3 ;  /* 0x0000000334037221 */ /* 0x000fe20000000000 */
[----:B------:R-:W-:Y:S01]  /*3790*/  FADD R21, R40, R21 ;  /* 0x0000001528157221 */ /* 0x000fe20000000000 */
[----:B------:R-:W-:Y:S01]  /*37a0*/  FADD R30, RZ, R30 ;  /* 0x0000001eff1e7221 */ /* 0x000fe20000000000 */
[----:B------:R-:W-:Y:S01]  /*37b0*/  FADD R62, R43, R62 ;  /* 0x0000003e2b3e7221 */ /* 0x000fe20000000000 */
[----:B-1----:R-:W-:Y:S01]  /*37c0*/  FADD R9, R9, R4 ;  /* 0x0000000409097221 */ /* 0x002fe20000000000 */
[----:B------:R-:W-:Y:S01]  /*37d0*/  FADD R8, R8, R5 ;  /* 0x0000000508087221 */ /* 0x000fe20000000000 */
[----:B------:R-:W-:Y:S01]  /*37e0*/  FADD R4, RZ, R2 ;  /* 0x00000002ff047221 */ /* 0x000fe20000000000 */
[----:B------:R-:W-:Y:S01]  /*37f0*/  FADD R39, R7, R30 ;  /* 0x0000001e07277221 */ /* 0x000fe20000000000 */
[----:B------:R-:W-:Y:S01]  /*3800*/  FADD R5, RZ, R22 ;  /* 0x00000016ff057221 */ /* 0x000fe20000000000 */
[----:B------:R-:W-:Y:S01]  /*3810*/  FADD R3, RZ, R3 ;  /* 0x00000003ff037221 */ /* 0x000fe20000000000 */
[----:B------:R-:W-:Y:S01]  /*3820*/  FADD R2, RZ, R21 ;  /* 0x00000015ff027221 */ /* 0x000fe20000000000 */
[----:B------:R-:W-:Y:S01]  /*3830*/  FADD R25, R38, R25 ;  /* 0x0000001926197221 */ /* 0x000fe20000000000 */
[----:B------:R-:W-:Y:S01]  /*3840*/  FADD R31, RZ, R31 ;  /* 0x0000001fff1f7221 */ /* 0x000fe20000000000 */
[----:B------:R-:W-:Y:S01]  /*3850*/  FADD R7, RZ, R62 ;  /* 0x0000003eff077221 */ /* 0x000fe20000000000 */
[----:B------:R-:W-:Y:S01]  /*3860*/  FADD R28, RZ, R28 ;  /* 0x0000001cff1c7221 */ /* 0x000fe20000000000 */
[----:B------:R-:W-:Y:S01]  /*3870*/  FADD R14, R14, R5 ;  /* 0x000000050e0e7221 */ /* 0x000fe20000000000 */
[----:B------:R-:W-:Y:S01]  /*3880*/  FADD R12, R12, R3 ;  /* 0x000000030c0c7221 */ /* 0x000fe20000000000 */
[----:B------:R-:W-:Y:S01]  /*3890*/  FADD R15, R15, R4 ;  /* 0x000000040f0f7221 */ /* 0x000fe20000000000 */
[----:B------:R-:W-:Y:S01]  /*38a0*/  FADD R13, R13, R2 ;  /* 0x000000020d0d7221 */ /* 0x000fe20000000000 */
[----:B------:R-:W-:Y:S01]  /*38b0*/  FADD R38, R6, R31 ;  /* 0x0000001f06267221 */ /* 0x000fe20000000000 */
[----:B------:R-:W-:Y:S01]  /*38c0*/  FADD R10, R10, R7 ;  /* 0x000000070a0a7221 */ /* 0x000fe20000000000 */
[----:B------:R-:W-:Y:S01]  /*38d0*/  FADD R11, R11, R28 ;  /* 0x0000001c0b0b7221 */ /* 0x000fe20000000000 */
[----:B------:R-:W-:Y:S01]  /*38e0*/  FADD R5, RZ, R26 ;  /* 0x0000001aff057221 */ /* 0x000fe20000000000 */
[----:B------:R-:W-:Y:S01]  /*38f0*/  FADD R3, RZ, R24 ;  /* 0x00000018ff037221 */ /* 0x000fe20000000000 */
[----:B------:R-:W-:Y:S01]  /*3900*/  FADD R4, RZ, R27 ;  /* 0x0000001bff047221 */ /* 0x000fe20000000000 */
[----:B------:R-:W-:Y:S01]  /*3910*/  FADD R2, RZ, R25 ;  /* 0x00000019ff027221 */ /* 0x000fe20000000000 */
[----:B--2---:R-:W-:Y:S01]  /*3920*/  FADD R18, R18, R5 ;  /* 0x0000000512127221 */ /* 0x004fe20000000000 */
[----:B------:R-:W-:Y:S01]  /*3930*/  FADD R16, R16, R3 ;  /* 0x0000000310107221 */ /* 0x000fe20000000000 */
[----:B------:R-:W-:Y:S01]  /*3940*/  FADD R19, R19, R4 ;  /* 0x0000000413137221 */ /* 0x000fe20000000000 */
[----:B------:R-:W-:Y:S01]  /*3950*/  FADD R17, R17, R2 ;  /* 0x0000000211117221 */ /* 0x000fe20000000000 */
[----:B------:R-:W-:Y:S06]  /*3960*/  BAR.SYNC 0x0 ;  /* 0x0000000000007b1d */ /* 0x000fec0000000000 */
[----:B------:R-:W-:Y:S04]  /*3970*/  STS.128 [R103.X4+0x10], R36 ;  /* 0x0000102467007388 */ /* 0x000fe80000004c00 */
[----:B------:R-:W-:Y:S01]  /*3980*/  STS.128 [R103.X4], R8 ;  /* 0x0000000867007388 */ /* 0x000fe20000004c00 */
[----:B------:R-:W-:-:S03]  /*3990*/  LOP3.LUT R3, R96, 0xfc, RZ, 0xc0, !PT ;  /* 0x000000fc60037812 */ /* 0x000fc600078ec0ff */
[----:B------:R-:W-:Y:S06]  /*39a0*/  BAR.SYNC 0x0 ;  /* 0x0000000000007b1d */ /* 0x000fec0000000000 */
[----:B------:R-:W0:Y:S04]  /*39b0*/  LDS.128 R20, [R0.X4] ;  /* 0x0000000000147984 */ /* 0x000e280000004c00 */
[----:B------:R-:W1:Y:S04]  /*39c0*/  LDS.128 R24, [R0.X4+0x1080] ;  /* 0x0010800000187984 */ /* 0x000e680000004c00 */
[----:B------:R-:W-:Y:S06]  /*39d0*/  BAR.SYNC 0x0 ;  /* 0x0000000000007b1d */ /* 0x000fec0000000000 */
[----:B------:R-:W-:Y:S04]  /*39e0*/  STS.128 [R103.X4+0x10], R12 ;  /* 0x0000100c67007388 */ /* 0x000fe80000004c00 */
[----:B------:R-:W-:Y:S01]  /*39f0*/  STS.128 [R103.X4], R16 ;  /* 0x0000001067007388 */ /* 0x000fe20000004c00 */
[----:B------:R-:W-:-:S03]  /*3a00*/  PRMT R3, R3, 0x6540, R94 ;  /* 0x0000654003037816 */ /* 0x000fc6000000005e */
[----:B------:R-:W-:Y:S06]  /*3a10*/  BAR.SYNC 0x0 ;  /* 0x0000000000007b1d */ /* 0x000fec0000000000 */
[----:B------:R-:W2:Y:S01]  /*3a20*/  LDS.128 R28, [R0.X4] ;  /* 0x00000000001c7984 */ /* 0x000ea20000004c00 */
[----:B------:R-:W-:-:S04]  /*3a30*/  SHF.R.S32.HI R2, RZ, 0x1f, R3 ;  /* 0x0000001fff027819 */ /* 0x000fc80000011403 */
[----:B------:R-:W-:Y:S02]  /*3a40*/  LEA.HI R6, R2, R3, RZ, 0x9 ;  /* 0x0000000302067211 */ /* 0x000fe400078f48ff */
[----:B------:R-:W-:-:S03]  /*3a50*/  SGXT.U32 R2, R33, 0x2 ;  /* 0x000000022102781a */ /* 0x000fc60000000000 */
[C---:B------:R-:W-:Y:S01]  /*3a60*/  IMAD.SHL.U32 R5, R6.reuse, 0x100, RZ ;  /* 0x0000010006057824 */ /* 0x040fe200078e00ff */
[----:B------:R-:W-:Y:S02]  /*3a70*/  LOP3.LUT R7, R6, 0xfffffe00, RZ, 0xc0, !PT ;  /* 0xfffffe0006077812 */ /* 0x000fe400078ec0ff */
[----:B------:R-:W-:Y:S02]  /*3a80*/  LOP3.LUT R4, R95, R2, RZ, 0xfc, !PT ;  /* 0x000000025f047212 */ /* 0x000fe400078efcff */
[----:B------:R-:W-:Y:S02]  /*3a90*/  LOP3.LUT R8, R5, 0xfffe0000, RZ, 0xc0, !PT ;  /* 0xfffe000005087812 */ /* 0x000fe400078ec0ff */
[C-C-:B------:R-:W-:Y:S02]  /*3aa0*/  LOP3.LUT R5, R95.reuse, 0x4, R2.reuse, 0xfe, !PT ;  /* 0x000000045f057812 */ /* 0x140fe400078efe02 */
[C-C-:B------:R-:W-:Y:S02]  /*3ab0*/  LOP3.LUT R6, R95.reuse, 0x8, R2.reuse, 0xfe, !PT ;  /* 0x000000085f067812 */ /* 0x140fe400078efe02 */
[----:B------:R-:W-:-:S02]  /*3ac0*/  LOP3.LUT R95, R95, 0xc, R2, 0xfe, !PT ;  /* 0x0000000c5f5f7812 */ /* 0x000fc400078efe02 */
[----:B------:R-:W-:Y:S02]  /*3ad0*/  IADD3 R8, R8, R3, -R7 ;  /* 0x0000000308087210 */ /* 0x000fe40007ffe807 */
[----:B------:R-:W-:Y:S02]  /*3ae0*/  ISETP.GE.AND P1, PT, R4, 0x100, PT ;  /* 0x000001000400780c */ /* 0x000fe40003f26270 */
[----:B------:R-:W-:Y:S02]  /*3af0*/  ISETP.GE.AND P2, PT, R5, 0x100, PT ;  /* 0x000001000500780c */ /* 0x000fe40003f46270 */
[----:B------:R-:W-:Y:S01]  /*3b00*/  ISETP.GE.AND P3, PT, R6, 0x100, PT ;  /* 0x000001000600780c */ /* 0x000fe20003f66270 */
[--C-:B------:R-:W-:Y:S01]  /*3b10*/  IMAD R2, R4, 0x200, R8.reuse ;  /* 0x0000020004027824 */ /* 0x100fe200078e0208 */
[----:B------:R-:W-:Y:S02]  /*3b20*/  MOV R9, 0x4 ;  /* 0x0000000400097802 */ /* 0x000fe40000000f00 */
[----:B------:R-:W-:Y:S01]  /*3b30*/  ISETP.GE.AND P0, PT, R95, 0x100, PT ;  /* 0x000001005f00780c */ /* 0x000fe20003f06270 */
[----:B------:R-:W-:Y:S01]  /*3b40*/  IMAD R5, R5, 0x200, R8 ;  /* 0x0000020005057824 */ /* 0x000fe200078e0208 */
[----:B------:R-:W-:Y:S01]  /*3b50*/  LEA R6, R6, R8, 0x9 ;  /* 0x0000000806067211 */ /* 0x000fe200078e48ff */
[----:B------:R-:W-:-:S04]  /*3b60*/  IMAD.WIDE R2, R2, R9, c[0x0][0x178] ;  /* 0x00005e0002027625 */ /* 0x000fc800078e0209 */
[-C--:B------:R-:W-:Y:S01]  /*3b70*/  IMAD.WIDE R4, R5, R9.reuse, c[0x0][0x178] ;  /* 0x00005e0005047625 */ /* 0x080fe200078e0209 */
[----:B0-----:R0:W-:Y:S03]  /*3b80*/  @!P1 STG.E.128 [R2.64], R20 ;  /* 0x0000001402009986 */ /* 0x0011e6000c101d04 */
[----:B------:R-:W-:Y:S01]  /*3b90*/  IMAD.WIDE R6, R6, R9, c[0x0][0x178] ;  /* 0x00005e0006067625 */ /* 0x000fe200078e0209 */
[----:B-1----:R0:W-:Y:S04]  /*3ba0*/  @!P2 STG.E.128 [R4.64], R24 ;  /* 0x000000180400a986 */ /* 0x0021e8000c101d04 */
[----:B--2---:R0:W-:Y:S01]  /*3bb0*/  @!P3 STG.E.128 [R6.64], R28 ;  /* 0x0000001c0600b986 */ /* 0x0041e2000c101d04 */
[----:B------:R-:W-:Y:S05]  /*3bc0*/  @P0 EXIT ;  /* 0x000000000000094d */ /* 0x000fea0003800000 */
[----:B0-----:R-:W0:Y:S01]  /*3bd0*/  LDS.128 R4, [R0.X4+0x1080] ;  /* 0x0010800000047984 */ /* 0x001e220000004c00 */
[----:B------:R-:W-:-:S04]  /*3be0*/  IMAD R2, R95, 0x200, R8 ;  /* 0x000002005f027824 */ /* 0x000fc800078e0208 */
[----:B------:R-:W-:-:S05]  /*3bf0*/  IMAD.WIDE R2, R2, R9, c[0x0][0x178] ;  /* 0x00005e0002027625 */ /* 0x000fca00078e0209 */
[----:B0-----:R-:W-:Y:S01]  /*3c00*/  STG.E.128 [R2.64], R4 ;  /* 0x0000000402007986 */ /* 0x001fe2000c101d04 */
[----:B------:R-:W-:Y:S05]  /*3c10*/  EXIT ;  /* 0x000000000000794d */ /* 0x000fea0003800000 */
.L_x_0:
[----:B------:R-:W-:-:S00]  /*3c20*/  BRA `(.L_x_0) ;  /* 0xfffffff000007947 */ /* 0x000fc0000383ffff */
[----:B------:R-:W-:-:S00]  /*3c30*/  NOP ;  /* 0x0000000000007918 */ /* 0x000fc00000000000 */
        /* <DEDUP_REMOVED lines=12> */
.L_x_1:


//--------------------- .nv.shared.triton__0d1d2d3d4de5de --------------------------
	.section	.nv.shared.triton__0d1d2d3d4de5de,"aw",@nobits
	.align	16
